//
// Generated by NVIDIA NVVM Compiler
//
// Compiler Build ID: CL-36424714
// Cuda compilation tools, release 13.0, V13.0.88
// Based on NVVM 20.0.0
//

.version 9.0
.target sm_100
.address_size 64

	// .globl	_Z14normalize_rowsiiPfS_

.visible .entry _Z14normalize_rowsiiPfS_(
	.param .u32 _Z14normalize_rowsiiPfS__param_0,
	.param .u32 _Z14normalize_rowsiiPfS__param_1,
	.param .u64 .ptr .align 1 _Z14normalize_rowsiiPfS__param_2,
	.param .u64 .ptr .align 1 _Z14normalize_rowsiiPfS__param_3
)
{
	.reg .pred 	%p<29>;
	.reg .b32 	%r<100>;
	.reg .b32 	%f<283>;
	.reg .b64 	%rd<37>;

	ld.param.u32 	%r66, [_Z14normalize_rowsiiPfS__param_0];
	ld.param.u32 	%r65, [_Z14normalize_rowsiiPfS__param_1];
	ld.param.u64 	%rd7, [_Z14normalize_rowsiiPfS__param_2];
	ld.param.u64 	%rd8, [_Z14normalize_rowsiiPfS__param_3];
	cvta.to.global.u64 	%rd1, %rd7;
	cvta.to.global.u64 	%rd2, %rd8;
	mov.u32 	%r67, %ctaid.x;
	shl.b32 	%r68, %r67, 4;
	mov.u32 	%r69, %tid.x;
	add.s32 	%r1, %r68, %r69;
	setp.ge.s32 	%p1, %r1, %r66;
	@%p1 bra 	$L__BB0_40;
	setp.lt.s32 	%p2, %r65, 1;
	mov.f32 	%f272, 0f00000000;
	@%p2 bra 	$L__BB0_14;
	mul.lo.s32 	%r2, %r65, %r1;
	cvt.rn.f32.u32 	%f1, %r65;
	and.b32  	%r3, %r65, 15;
	setp.lt.u32 	%p3, %r65, 16;
	mov.f32 	%f272, 0f00000000;
	mov.b32 	%r79, 0;
	@%p3 bra 	$L__BB0_5;
	and.b32  	%r79, %r65, 2147483632;
	neg.s32 	%r85, %r79;
	add.s64 	%rd3, %rd1, 32;
	mov.f32 	%f272, 0f00000000;
	mov.u32 	%r84, %r2;
$L__BB0_4:
	.pragma "nounroll";
	mul.wide.s32 	%rd9, %r84, 4;
	add.s64 	%rd10, %rd3, %rd9;
	ld.global.f32 	%f33, [%rd10+-32];
	div.rn.f32 	%f34, %f33, %f1;
	add.f32 	%f35, %f272, %f34;
	ld.global.f32 	%f36, [%rd10+-28];
	div.rn.f32 	%f37, %f36, %f1;
	add.f32 	%f38, %f35, %f37;
	ld.global.f32 	%f39, [%rd10+-24];
	div.rn.f32 	%f40, %f39, %f1;
	add.f32 	%f41, %f38, %f40;
	ld.global.f32 	%f42, [%rd10+-20];
	div.rn.f32 	%f43, %f42, %f1;
	add.f32 	%f44, %f41, %f43;
	ld.global.f32 	%f45, [%rd10+-16];
	div.rn.f32 	%f46, %f45, %f1;
	add.f32 	%f47, %f44, %f46;
	ld.global.f32 	%f48, [%rd10+-12];
	div.rn.f32 	%f49, %f48, %f1;
	add.f32 	%f50, %f47, %f49;
	ld.global.f32 	%f51, [%rd10+-8];
	div.rn.f32 	%f52, %f51, %f1;
	add.f32 	%f53, %f50, %f52;
	ld.global.f32 	%f54, [%rd10+-4];
	div.rn.f32 	%f55, %f54, %f1;
	add.f32 	%f56, %f53, %f55;
	ld.global.f32 	%f57, [%rd10];
	div.rn.f32 	%f58, %f57, %f1;
	add.f32 	%f59, %f56, %f58;
	ld.global.f32 	%f60, [%rd10+4];
	div.rn.f32 	%f61, %f60, %f1;
	add.f32 	%f62, %f59, %f61;
	ld.global.f32 	%f63, [%rd10+8];
	div.rn.f32 	%f64, %f63, %f1;
	add.f32 	%f65, %f62, %f64;
	ld.global.f32 	%f66, [%rd10+12];
	div.rn.f32 	%f67, %f66, %f1;
	add.f32 	%f68, %f65, %f67;
	ld.global.f32 	%f69, [%rd10+16];
	div.rn.f32 	%f70, %f69, %f1;
	add.f32 	%f71, %f68, %f70;
	ld.global.f32 	%f72, [%rd10+20];
	div.rn.f32 	%f73, %f72, %f1;
	add.f32 	%f74, %f71, %f73;
	ld.global.f32 	%f75, [%rd10+24];
	div.rn.f32 	%f76, %f75, %f1;
	add.f32 	%f77, %f74, %f76;
	ld.global.f32 	%f78, [%rd10+28];
	div.rn.f32 	%f79, %f78, %f1;
	add.f32 	%f272, %f77, %f79;
	add.s32 	%r85, %r85, 16;
	add.s32 	%r84, %r84, 16;
	setp.eq.s32 	%p4, %r85, 0;
	@%p4 bra 	$L__BB0_5;
	bra.uni 	$L__BB0_4;
$L__BB0_5:
	setp.eq.s32 	%p5, %r3, 0;
	@%p5 bra 	$L__BB0_14;
	and.b32  	%r7, %r65, 7;
	setp.lt.u32 	%p6, %r3, 8;
	@%p6 bra 	$L__BB0_8;
	add.s32 	%r71, %r79, %r2;
	mul.wide.s32 	%rd11, %r71, 4;
	add.s64 	%rd12, %rd1, %rd11;
	ld.global.f32 	%f81, [%rd12];
	div.rn.f32 	%f82, %f81, %f1;
	add.f32 	%f83, %f272, %f82;
	ld.global.f32 	%f84, [%rd12+4];
	div.rn.f32 	%f85, %f84, %f1;
	add.f32 	%f86, %f83, %f85;
	ld.global.f32 	%f87, [%rd12+8];
	div.rn.f32 	%f88, %f87, %f1;
	add.f32 	%f89, %f86, %f88;
	ld.global.f32 	%f90, [%rd12+12];
	div.rn.f32 	%f91, %f90, %f1;
	add.f32 	%f92, %f89, %f91;
	ld.global.f32 	%f93, [%rd12+16];
	div.rn.f32 	%f94, %f93, %f1;
	add.f32 	%f95, %f92, %f94;
	ld.global.f32 	%f96, [%rd12+20];
	div.rn.f32 	%f97, %f96, %f1;
	add.f32 	%f98, %f95, %f97;
	ld.global.f32 	%f99, [%rd12+24];
	div.rn.f32 	%f100, %f99, %f1;
	add.f32 	%f101, %f98, %f100;
	ld.global.f32 	%f102, [%rd12+28];
	div.rn.f32 	%f103, %f102, %f1;
	add.f32 	%f272, %f101, %f103;
	add.s32 	%r79, %r79, 8;
$L__BB0_8:
	setp.eq.s32 	%p7, %r7, 0;
	@%p7 bra 	$L__BB0_14;
	and.b32  	%r10, %r65, 3;
	setp.lt.u32 	%p8, %r7, 4;
	@%p8 bra 	$L__BB0_11;
	add.s32 	%r72, %r79, %r2;
	mul.wide.s32 	%rd13, %r72, 4;
	add.s64 	%rd14, %rd1, %rd13;
	ld.global.f32 	%f105, [%rd14];
	div.rn.f32 	%f106, %f105, %f1;
	add.f32 	%f107, %f272, %f106;
	ld.global.f32 	%f108, [%rd14+4];
	div.rn.f32 	%f109, %f108, %f1;
	add.f32 	%f110, %f107, %f109;
	ld.global.f32 	%f111, [%rd14+8];
	div.rn.f32 	%f112, %f111, %f1;
	add.f32 	%f113, %f110, %f112;
	ld.global.f32 	%f114, [%rd14+12];
	div.rn.f32 	%f115, %f114, %f1;
	add.f32 	%f272, %f113, %f115;
	add.s32 	%r79, %r79, 4;
$L__BB0_11:
	setp.eq.s32 	%p9, %r10, 0;
	@%p9 bra 	$L__BB0_14;
	add.s32 	%r83, %r79, %r2;
	neg.s32 	%r82, %r10;
$L__BB0_13:
	.pragma "nounroll";
	mul.wide.s32 	%rd15, %r83, 4;
	add.s64 	%rd16, %rd1, %rd15;
	ld.global.f32 	%f116, [%rd16];
	div.rn.f32 	%f117, %f116, %f1;
	add.f32 	%f272, %f272, %f117;
	add.s32 	%r83, %r83, 1;
	add.s32 	%r82, %r82, 1;
	setp.ne.s32 	%p10, %r82, 0;
	@%p10 bra 	$L__BB0_13;
$L__BB0_14:
	setp.lt.s32 	%p11, %r65, 1;
	mov.f32 	%f282, 0f00000000;
	@%p11 bra 	$L__BB0_27;
	mul.lo.s32 	%r19, %r65, %r1;
	and.b32  	%r20, %r65, 15;
	setp.lt.u32 	%p12, %r65, 16;
	mov.f32 	%f282, 0f00000000;
	mov.b32 	%r88, 0;
	@%p12 bra 	$L__BB0_18;
	and.b32  	%r88, %r65, 2147483632;
	neg.s32 	%r87, %r88;
	add.s64 	%rd4, %rd1, 32;
	add.s64 	%rd5, %rd2, 32;
	mov.f32 	%f282, 0f00000000;
	mov.u32 	%r86, %r19;
$L__BB0_17:
	.pragma "nounroll";
	mul.wide.s32 	%rd17, %r86, 4;
	add.s64 	%rd18, %rd4, %rd17;
	add.s64 	%rd19, %rd5, %rd17;
	ld.global.f32 	%f122, [%rd18+-32];
	sub.f32 	%f123, %f122, %f272;
	st.global.f32 	[%rd19+-32], %f123;
	fma.rn.f32 	%f124, %f123, %f123, %f282;
	ld.global.f32 	%f125, [%rd18+-28];
	sub.f32 	%f126, %f125, %f272;
	st.global.f32 	[%rd19+-28], %f126;
	fma.rn.f32 	%f127, %f126, %f126, %f124;
	ld.global.f32 	%f128, [%rd18+-24];
	sub.f32 	%f129, %f128, %f272;
	st.global.f32 	[%rd19+-24], %f129;
	fma.rn.f32 	%f130, %f129, %f129, %f127;
	ld.global.f32 	%f131, [%rd18+-20];
	sub.f32 	%f132, %f131, %f272;
	st.global.f32 	[%rd19+-20], %f132;
	fma.rn.f32 	%f133, %f132, %f132, %f130;
	ld.global.f32 	%f134, [%rd18+-16];
	sub.f32 	%f135, %f134, %f272;
	st.global.f32 	[%rd19+-16], %f135;
	fma.rn.f32 	%f136, %f135, %f135, %f133;
	ld.global.f32 	%f137, [%rd18+-12];
	sub.f32 	%f138, %f137, %f272;
	st.global.f32 	[%rd19+-12], %f138;
	fma.rn.f32 	%f139, %f138, %f138, %f136;
	ld.global.f32 	%f140, [%rd18+-8];
	sub.f32 	%f141, %f140, %f272;
	st.global.f32 	[%rd19+-8], %f141;
	fma.rn.f32 	%f142, %f141, %f141, %f139;
	ld.global.f32 	%f143, [%rd18+-4];
	sub.f32 	%f144, %f143, %f272;
	st.global.f32 	[%rd19+-4], %f144;
	fma.rn.f32 	%f145, %f144, %f144, %f142;
	ld.global.f32 	%f146, [%rd18];
	sub.f32 	%f147, %f146, %f272;
	st.global.f32 	[%rd19], %f147;
	fma.rn.f32 	%f148, %f147, %f147, %f145;
	ld.global.f32 	%f149, [%rd18+4];
	sub.f32 	%f150, %f149, %f272;
	st.global.f32 	[%rd19+4], %f150;
	fma.rn.f32 	%f151, %f150, %f150, %f148;
	ld.global.f32 	%f152, [%rd18+8];
	sub.f32 	%f153, %f152, %f272;
	st.global.f32 	[%rd19+8], %f153;
	fma.rn.f32 	%f154, %f153, %f153, %f151;
	ld.global.f32 	%f155, [%rd18+12];
	sub.f32 	%f156, %f155, %f272;
	st.global.f32 	[%rd19+12], %f156;
	fma.rn.f32 	%f157, %f156, %f156, %f154;
	ld.global.f32 	%f158, [%rd18+16];
	sub.f32 	%f159, %f158, %f272;
	st.global.f32 	[%rd19+16], %f159;
	fma.rn.f32 	%f160, %f159, %f159, %f157;
	ld.global.f32 	%f161, [%rd18+20];
	sub.f32 	%f162, %f161, %f272;
	st.global.f32 	[%rd19+20], %f162;
	fma.rn.f32 	%f163, %f162, %f162, %f160;
	ld.global.f32 	%f164, [%rd18+24];
	sub.f32 	%f165, %f164, %f272;
	st.global.f32 	[%rd19+24], %f165;
	fma.rn.f32 	%f166, %f165, %f165, %f163;
	ld.global.f32 	%f167, [%rd18+28];
	sub.f32 	%f168, %f167, %f272;
	st.global.f32 	[%rd19+28], %f168;
	fma.rn.f32 	%f282, %f168, %f168, %f166;
	add.s32 	%r87, %r87, 16;
	add.s32 	%r86, %r86, 16;
	setp.ne.s32 	%p13, %r87, 0;
	@%p13 bra 	$L__BB0_17;
$L__BB0_18:
	setp.eq.s32 	%p14, %r20, 0;
	@%p14 bra 	$L__BB0_27;
	and.b32  	%r32, %r65, 7;
	setp.lt.u32 	%p15, %r20, 8;
	@%p15 bra 	$L__BB0_21;
	add.s32 	%r74, %r88, %r19;
	mul.wide.s32 	%rd20, %r74, 4;
	add.s64 	%rd21, %rd1, %rd20;
	ld.global.f32 	%f170, [%rd21];
	sub.f32 	%f171, %f170, %f272;
	add.s64 	%rd22, %rd2, %rd20;
	st.global.f32 	[%rd22], %f171;
	fma.rn.f32 	%f172, %f171, %f171, %f282;
	ld.global.f32 	%f173, [%rd21+4];
	sub.f32 	%f174, %f173, %f272;
	st.global.f32 	[%rd22+4], %f174;
	fma.rn.f32 	%f175, %f174, %f174, %f172;
	ld.global.f32 	%f176, [%rd21+8];
	sub.f32 	%f177, %f176, %f272;
	st.global.f32 	[%rd22+8], %f177;
	fma.rn.f32 	%f178, %f177, %f177, %f175;
	ld.global.f32 	%f179, [%rd21+12];
	sub.f32 	%f180, %f179, %f272;
	st.global.f32 	[%rd22+12], %f180;
	fma.rn.f32 	%f181, %f180, %f180, %f178;
	ld.global.f32 	%f182, [%rd21+16];
	sub.f32 	%f183, %f182, %f272;
	st.global.f32 	[%rd22+16], %f183;
	fma.rn.f32 	%f184, %f183, %f183, %f181;
	ld.global.f32 	%f185, [%rd21+20];
	sub.f32 	%f186, %f185, %f272;
	st.global.f32 	[%rd22+20], %f186;
	fma.rn.f32 	%f187, %f186, %f186, %f184;
	ld.global.f32 	%f188, [%rd21+24];
	sub.f32 	%f189, %f188, %f272;
	st.global.f32 	[%rd22+24], %f189;
	fma.rn.f32 	%f190, %f189, %f189, %f187;
	ld.global.f32 	%f191, [%rd21+28];
	sub.f32 	%f192, %f191, %f272;
	st.global.f32 	[%rd22+28], %f192;
	fma.rn.f32 	%f282, %f192, %f192, %f190;
	add.s32 	%r88, %r88, 8;
$L__BB0_21:
	setp.eq.s32 	%p16, %r32, 0;
	@%p16 bra 	$L__BB0_27;
	and.b32  	%r35, %r65, 3;
	setp.lt.u32 	%p17, %r32, 4;
	@%p17 bra 	$L__BB0_24;
	add.s32 	%r75, %r88, %r19;
	mul.wide.s32 	%rd23, %r75, 4;
	add.s64 	%rd24, %rd1, %rd23;
	ld.global.f32 	%f194, [%rd24];
	sub.f32 	%f195, %f194, %f272;
	add.s64 	%rd25, %rd2, %rd23;
	st.global.f32 	[%rd25], %f195;
	fma.rn.f32 	%f196, %f195, %f195, %f282;
	ld.global.f32 	%f197, [%rd24+4];
	sub.f32 	%f198, %f197, %f272;
	st.global.f32 	[%rd25+4], %f198;
	fma.rn.f32 	%f199, %f198, %f198, %f196;
	ld.global.f32 	%f200, [%rd24+8];
	sub.f32 	%f201, %f200, %f272;
	st.global.f32 	[%rd25+8], %f201;
	fma.rn.f32 	%f202, %f201, %f201, %f199;
	ld.global.f32 	%f203, [%rd24+12];
	sub.f32 	%f204, %f203, %f272;
	st.global.f32 	[%rd25+12], %f204;
	fma.rn.f32 	%f282, %f204, %f204, %f202;
	add.s32 	%r88, %r88, 4;
$L__BB0_24:
	setp.eq.s32 	%p18, %r35, 0;
	@%p18 bra 	$L__BB0_27;
	add.s32 	%r92, %r88, %r19;
	neg.s32 	%r91, %r35;
$L__BB0_26:
	.pragma "nounroll";
	mul.wide.s32 	%rd26, %r92, 4;
	add.s64 	%rd27, %rd2, %rd26;
	add.s64 	%rd28, %rd1, %rd26;
	ld.global.f32 	%f205, [%rd28];
	sub.f32 	%f206, %f205, %f272;
	st.global.f32 	[%rd27], %f206;
	fma.rn.f32 	%f282, %f206, %f206, %f282;
	add.s32 	%r92, %r92, 1;
	add.s32 	%r91, %r91, 1;
	setp.ne.s32 	%p19, %r91, 0;
	@%p19 bra 	$L__BB0_26;
$L__BB0_27:
	setp.lt.s32 	%p20, %r65, 1;
	sqrt.rn.f32 	%f28, %f282;
	@%p20 bra 	$L__BB0_40;
	mul.lo.s32 	%r44, %r65, %r1;
	and.b32  	%r45, %r65, 15;
	setp.lt.u32 	%p21, %r65, 16;
	mov.b32 	%r96, 0;
	@%p21 bra 	$L__BB0_31;
	and.b32  	%r96, %r65, 2147483632;
	neg.s32 	%r94, %r96;
	add.s64 	%rd6, %rd2, 32;
	mov.u32 	%r93, %r44;
$L__BB0_30:
	.pragma "nounroll";
	mul.wide.s32 	%rd29, %r93, 4;
	add.s64 	%rd30, %rd6, %rd29;
	ld.global.f32 	%f207, [%rd30+-32];
	div.rn.f32 	%f208, %f207, %f28;
	st.global.f32 	[%rd30+-32], %f208;
	ld.global.f32 	%f209, [%rd30+-28];
	div.rn.f32 	%f210, %f209, %f28;
	st.global.f32 	[%rd30+-28], %f210;
	ld.global.f32 	%f211, [%rd30+-24];
	div.rn.f32 	%f212, %f211, %f28;
	st.global.f32 	[%rd30+-24], %f212;
	ld.global.f32 	%f213, [%rd30+-20];
	div.rn.f32 	%f214, %f213, %f28;
	st.global.f32 	[%rd30+-20], %f214;
	ld.global.f32 	%f215, [%rd30+-16];
	div.rn.f32 	%f216, %f215, %f28;
	st.global.f32 	[%rd30+-16], %f216;
	ld.global.f32 	%f217, [%rd30+-12];
	div.rn.f32 	%f218, %f217, %f28;
	st.global.f32 	[%rd30+-12], %f218;
	ld.global.f32 	%f219, [%rd30+-8];
	div.rn.f32 	%f220, %f219, %f28;
	st.global.f32 	[%rd30+-8], %f220;
	ld.global.f32 	%f221, [%rd30+-4];
	div.rn.f32 	%f222, %f221, %f28;
	st.global.f32 	[%rd30+-4], %f222;
	ld.global.f32 	%f223, [%rd30];
	div.rn.f32 	%f224, %f223, %f28;
	st.global.f32 	[%rd30], %f224;
	ld.global.f32 	%f225, [%rd30+4];
	div.rn.f32 	%f226, %f225, %f28;
	st.global.f32 	[%rd30+4], %f226;
	ld.global.f32 	%f227, [%rd30+8];
	div.rn.f32 	%f228, %f227, %f28;
	st.global.f32 	[%rd30+8], %f228;
	ld.global.f32 	%f229, [%rd30+12];
	div.rn.f32 	%f230, %f229, %f28;
	st.global.f32 	[%rd30+12], %f230;
	ld.global.f32 	%f231, [%rd30+16];
	div.rn.f32 	%f232, %f231, %f28;
	st.global.f32 	[%rd30+16], %f232;
	ld.global.f32 	%f233, [%rd30+20];
	div.rn.f32 	%f234, %f233, %f28;
	st.global.f32 	[%rd30+20], %f234;
	ld.global.f32 	%f235, [%rd30+24];
	div.rn.f32 	%f236, %f235, %f28;
	st.global.f32 	[%rd30+24], %f236;
	ld.global.f32 	%f237, [%rd30+28];
	div.rn.f32 	%f238, %f237, %f28;
	st.global.f32 	[%rd30+28], %f238;
	add.s32 	%r94, %r94, 16;
	add.s32 	%r93, %r93, 16;
	setp.ne.s32 	%p22, %r94, 0;
	@%p22 bra 	$L__BB0_30;
$L__BB0_31:
	setp.eq.s32 	%p23, %r45, 0;
	@%p23 bra 	$L__BB0_40;
	and.b32  	%r53, %r65, 7;
	setp.lt.u32 	%p24, %r45, 8;
	@%p24 bra 	$L__BB0_34;
	add.s32 	%r77, %r96, %r44;
	mul.wide.s32 	%rd31, %r77, 4;
	add.s64 	%rd32, %rd2, %rd31;
	ld.global.f32 	%f239, [%rd32];
	div.rn.f32 	%f240, %f239, %f28;
	st.global.f32 	[%rd32], %f240;
	ld.global.f32 	%f241, [%rd32+4];
	div.rn.f32 	%f242, %f241, %f28;
	st.global.f32 	[%rd32+4], %f242;
	ld.global.f32 	%f243, [%rd32+8];
	div.rn.f32 	%f244, %f243, %f28;
	st.global.f32 	[%rd32+8], %f244;
	ld.global.f32 	%f245, [%rd32+12];
	div.rn.f32 	%f246, %f245, %f28;
	st.global.f32 	[%rd32+12], %f246;
	ld.global.f32 	%f247, [%rd32+16];
	div.rn.f32 	%f248, %f247, %f28;
	st.global.f32 	[%rd32+16], %f248;
	ld.global.f32 	%f249, [%rd32+20];
	div.rn.f32 	%f250, %f249, %f28;
	st.global.f32 	[%rd32+20], %f250;
	ld.global.f32 	%f251, [%rd32+24];
	div.rn.f32 	%f252, %f251, %f28;
	st.global.f32 	[%rd32+24], %f252;
	ld.global.f32 	%f253, [%rd32+28];
	div.rn.f32 	%f254, %f253, %f28;
	st.global.f32 	[%rd32+28], %f254;
	add.s32 	%r96, %r96, 8;
$L__BB0_34:
	setp.eq.s32 	%p25, %r53, 0;
	@%p25 bra 	$L__BB0_40;
	and.b32  	%r56, %r65, 3;
	setp.lt.u32 	%p26, %r53, 4;
	@%p26 bra 	$L__BB0_37;
	add.s32 	%r78, %r96, %r44;
	mul.wide.s32 	%rd33, %r78, 4;
	add.s64 	%rd34, %rd2, %rd33;
	ld.global.f32 	%f255, [%rd34];
	div.rn.f32 	%f256, %f255, %f28;
	st.global.f32 	[%rd34], %f256;
	ld.global.f32 	%f257, [%rd34+4];
	div.rn.f32 	%f258, %f257, %f28;
	st.global.f32 	[%rd34+4], %f258;
	ld.global.f32 	%f259, [%rd34+8];
	div.rn.f32 	%f260, %f259, %f28;
	st.global.f32 	[%rd34+8], %f260;
	ld.global.f32 	%f261, [%rd34+12];
	div.rn.f32 	%f262, %f261, %f28;
	st.global.f32 	[%rd34+12], %f262;
	add.s32 	%r96, %r96, 4;
$L__BB0_37:
	setp.eq.s32 	%p27, %r56, 0;
	@%p27 bra 	$L__BB0_40;
	add.s32 	%r99, %r96, %r44;
	neg.s32 	%r98, %r56;
$L__BB0_39:
	.pragma "nounroll";
	mul.wide.s32 	%rd35, %r99, 4;
	add.s64 	%rd36, %rd2, %rd35;
	ld.global.f32 	%f263, [%rd36];
	div.rn.f32 	%f264, %f263, %f28;
	st.global.f32 	[%rd36], %f264;
	add.s32 	%r99, %r99, 1;
	add.s32 	%r98, %r98, 1;
	setp.ne.s32 	%p28, %r98, 0;
	@%p28 bra 	$L__BB0_39;
$L__BB0_40:
	ret;

}
	// .globl	_Z16calculate_resultiiPfS_
.visible .entry _Z16calculate_resultiiPfS_(
	.param .u32 _Z16calculate_resultiiPfS__param_0,
	.param .u32 _Z16calculate_resultiiPfS__param_1,
	.param .u64 .ptr .align 1 _Z16calculate_resultiiPfS__param_2,
	.param .u64 .ptr .align 1 _Z16calculate_resultiiPfS__param_3
)
{
	.reg .pred 	%p<12>;
	.reg .b32 	%r<51>;
	.reg .b32 	%f<112>;
	.reg .b64 	%rd<40>;

	ld.param.u32 	%r25, [_Z16calculate_resultiiPfS__param_0];
	ld.param.u32 	%r27, [_Z16calculate_resultiiPfS__param_1];
	ld.param.u64 	%rd10, [_Z16calculate_resultiiPfS__param_2];
	ld.param.u64 	%rd11, [_Z16calculate_resultiiPfS__param_3];
	cvta.to.global.u64 	%rd1, %rd11;
	mov.u32 	%r28, %tid.x;
	mov.u32 	%r29, %ctaid.x;
	mov.u32 	%r30, %ntid.x;
	mad.lo.s32 	%r1, %r29, %r30, %r28;
	mov.u32 	%r31, %tid.y;
	mov.u32 	%r32, %ctaid.y;
	mov.u32 	%r33, %ntid.y;
	mad.lo.s32 	%r34, %r32, %r33, %r31;
	max.s32 	%r35, %r1, %r34;
	setp.ge.s32 	%p1, %r35, %r27;
	@%p1 bra 	$L__BB1_17;
	cvta.to.global.u64 	%rd12, %rd10;
	setp.ge.s32 	%p2, %r1, %r34;
	mad.lo.s32 	%r36, %r27, %r34, %r1;
	mul.wide.s32 	%rd13, %r36, 4;
	add.s64 	%rd2, %rd12, %rd13;
	@%p2 bra 	$L__BB1_3;
	mov.b32 	%r37, 0;
	st.global.u32 	[%rd2], %r37;
$L__BB1_3:
	setp.lt.s32 	%p3, %r25, 1;
	mov.f32 	%f111, 0f00000000;
	@%p3 bra 	$L__BB1_16;
	mul.lo.s32 	%r3, %r1, %r25;
	mul.lo.s32 	%r4, %r34, %r25;
	and.b32  	%r5, %r25, 15;
	setp.lt.u32 	%p4, %r25, 16;
	mov.f32 	%f111, 0f00000000;
	mov.b32 	%r47, 0;
	@%p4 bra 	$L__BB1_7;
	and.b32  	%r47, %r25, 2147483632;
	neg.s32 	%r45, %r47;
	add.s64 	%rd3, %rd1, 32;
	mul.wide.u32 	%rd14, %r4, 4;
	add.s64 	%rd38, %rd3, %rd14;
	mov.f32 	%f111, 0f00000000;
	mov.u32 	%r44, %r3;
$L__BB1_6:
	.pragma "nounroll";
	mul.wide.s32 	%rd15, %r44, 4;
	add.s64 	%rd16, %rd3, %rd15;
	ld.global.f32 	%f18, [%rd16+-32];
	ld.global.f32 	%f19, [%rd38+-32];
	fma.rn.f32 	%f20, %f18, %f19, %f111;
	ld.global.f32 	%f21, [%rd16+-28];
	ld.global.f32 	%f22, [%rd38+-28];
	fma.rn.f32 	%f23, %f21, %f22, %f20;
	ld.global.f32 	%f24, [%rd16+-24];
	ld.global.f32 	%f25, [%rd38+-24];
	fma.rn.f32 	%f26, %f24, %f25, %f23;
	ld.global.f32 	%f27, [%rd16+-20];
	ld.global.f32 	%f28, [%rd38+-20];
	fma.rn.f32 	%f29, %f27, %f28, %f26;
	ld.global.f32 	%f30, [%rd16+-16];
	ld.global.f32 	%f31, [%rd38+-16];
	fma.rn.f32 	%f32, %f30, %f31, %f29;
	ld.global.f32 	%f33, [%rd16+-12];
	ld.global.f32 	%f34, [%rd38+-12];
	fma.rn.f32 	%f35, %f33, %f34, %f32;
	ld.global.f32 	%f36, [%rd16+-8];
	ld.global.f32 	%f37, [%rd38+-8];
	fma.rn.f32 	%f38, %f36, %f37, %f35;
	ld.global.f32 	%f39, [%rd16+-4];
	ld.global.f32 	%f40, [%rd38+-4];
	fma.rn.f32 	%f41, %f39, %f40, %f38;
	ld.global.f32 	%f42, [%rd16];
	ld.global.f32 	%f43, [%rd38];
	fma.rn.f32 	%f44, %f42, %f43, %f41;
	ld.global.f32 	%f45, [%rd16+4];
	ld.global.f32 	%f46, [%rd38+4];
	fma.rn.f32 	%f47, %f45, %f46, %f44;
	ld.global.f32 	%f48, [%rd16+8];
	ld.global.f32 	%f49, [%rd38+8];
	fma.rn.f32 	%f50, %f48, %f49, %f47;
	ld.global.f32 	%f51, [%rd16+12];
	ld.global.f32 	%f52, [%rd38+12];
	fma.rn.f32 	%f53, %f51, %f52, %f50;
	ld.global.f32 	%f54, [%rd16+16];
	ld.global.f32 	%f55, [%rd38+16];
	fma.rn.f32 	%f56, %f54, %f55, %f53;
	ld.global.f32 	%f57, [%rd16+20];
	ld.global.f32 	%f58, [%rd38+20];
	fma.rn.f32 	%f59, %f57, %f58, %f56;
	ld.global.f32 	%f60, [%rd16+24];
	ld.global.f32 	%f61, [%rd38+24];
	fma.rn.f32 	%f62, %f60, %f61, %f59;
	ld.global.f32 	%f63, [%rd16+28];
	ld.global.f32 	%f64, [%rd38+28];
	fma.rn.f32 	%f111, %f63, %f64, %f62;
	add.s32 	%r45, %r45, 16;
	add.s32 	%r44, %r44, 16;
	add.s64 	%rd38, %rd38, 64;
	setp.ne.s32 	%p5, %r45, 0;
	@%p5 bra 	$L__BB1_6;
$L__BB1_7:
	setp.eq.s32 	%p6, %r5, 0;
	@%p6 bra 	$L__BB1_16;
	and.b32  	%r13, %r25, 7;
	setp.lt.u32 	%p7, %r5, 8;
	@%p7 bra 	$L__BB1_10;
	add.s32 	%r39, %r47, %r3;
	mul.wide.s32 	%rd17, %r39, 4;
	add.s64 	%rd18, %rd1, %rd17;
	ld.global.f32 	%f66, [%rd18];
	add.s32 	%r40, %r47, %r4;
	mul.wide.u32 	%rd19, %r40, 4;
	add.s64 	%rd20, %rd1, %rd19;
	ld.global.f32 	%f67, [%rd20];
	fma.rn.f32 	%f68, %f66, %f67, %f111;
	ld.global.f32 	%f69, [%rd18+4];
	cvt.u64.u32 	%rd21, %r4;
	cvt.u64.u32 	%rd22, %r47;
	add.s64 	%rd23, %rd22, %rd21;
	shl.b64 	%rd24, %rd23, 2;
	add.s64 	%rd25, %rd1, %rd24;
	ld.global.f32 	%f70, [%rd25+4];
	fma.rn.f32 	%f71, %f69, %f70, %f68;
	ld.global.f32 	%f72, [%rd18+8];
	ld.global.f32 	%f73, [%rd25+8];
	fma.rn.f32 	%f74, %f72, %f73, %f71;
	ld.global.f32 	%f75, [%rd18+12];
	ld.global.f32 	%f76, [%rd25+12];
	fma.rn.f32 	%f77, %f75, %f76, %f74;
	ld.global.f32 	%f78, [%rd18+16];
	ld.global.f32 	%f79, [%rd25+16];
	fma.rn.f32 	%f80, %f78, %f79, %f77;
	ld.global.f32 	%f81, [%rd18+20];
	ld.global.f32 	%f82, [%rd25+20];
	fma.rn.f32 	%f83, %f81, %f82, %f80;
	ld.global.f32 	%f84, [%rd18+24];
	ld.global.f32 	%f85, [%rd25+24];
	fma.rn.f32 	%f86, %f84, %f85, %f83;
	ld.global.f32 	%f87, [%rd18+28];
	ld.global.f32 	%f88, [%rd25+28];
	fma.rn.f32 	%f111, %f87, %f88, %f86;
	add.s32 	%r47, %r47, 8;
$L__BB1_10:
	setp.eq.s32 	%p8, %r13, 0;
	@%p8 bra 	$L__BB1_16;
	and.b32  	%r16, %r25, 3;
	setp.lt.u32 	%p9, %r13, 4;
	@%p9 bra 	$L__BB1_13;
	add.s32 	%r41, %r47, %r3;
	mul.wide.s32 	%rd26, %r41, 4;
	add.s64 	%rd27, %rd1, %rd26;
	ld.global.f32 	%f90, [%rd27];
	add.s32 	%r42, %r47, %r4;
	mul.wide.u32 	%rd28, %r42, 4;
	add.s64 	%rd29, %rd1, %rd28;
	ld.global.f32 	%f91, [%rd29];
	fma.rn.f32 	%f92, %f90, %f91, %f111;
	ld.global.f32 	%f93, [%rd27+4];
	cvt.u64.u32 	%rd30, %r4;
	cvt.u64.u32 	%rd31, %r47;
	add.s64 	%rd32, %rd31, %rd30;
	shl.b64 	%rd33, %rd32, 2;
	add.s64 	%rd34, %rd1, %rd33;
	ld.global.f32 	%f94, [%rd34+4];
	fma.rn.f32 	%f95, %f93, %f94, %f92;
	ld.global.f32 	%f96, [%rd27+8];
	ld.global.f32 	%f97, [%rd34+8];
	fma.rn.f32 	%f98, %f96, %f97, %f95;
	ld.global.f32 	%f99, [%rd27+12];
	ld.global.f32 	%f100, [%rd34+12];
	fma.rn.f32 	%f111, %f99, %f100, %f98;
	add.s32 	%r47, %r47, 4;
$L__BB1_13:
	setp.eq.s32 	%p10, %r16, 0;
	@%p10 bra 	$L__BB1_16;
	add.s32 	%r43, %r47, %r4;
	mul.wide.u32 	%rd35, %r43, 4;
	add.s64 	%rd39, %rd1, %rd35;
	add.s32 	%r50, %r47, %r3;
	neg.s32 	%r49, %r16;
$L__BB1_15:
	.pragma "nounroll";
	mul.wide.s32 	%rd36, %r50, 4;
	add.s64 	%rd37, %rd1, %rd36;
	ld.global.f32 	%f101, [%rd37];
	ld.global.f32 	%f102, [%rd39];
	fma.rn.f32 	%f111, %f101, %f102, %f111;
	add.s64 	%rd39, %rd39, 4;
	add.s32 	%r50, %r50, 1;
	add.s32 	%r49, %r49, 1;
	setp.ne.s32 	%p11, %r49, 0;
	@%p11 bra 	$L__BB1_15;
$L__BB1_16:
	st.global.f32 	[%rd2], %f111;
$L__BB1_17:
	ret;

}


// ===== COMPILED SASS (sm_100) =====

	.target	sm_100

	.elftype	@"ET_EXEC"


//--------------------- .note.nv.tkinfo           --------------------------
	.section	.note.nv.tkinfo,"",@"SHT_NOTE"
	.sectionflags	@"SHF_NOTE_NV_TKINFO"
	.tkinfo
        /*0018*/ 	.word	0x00000002
        /*0030*/ 	.string	""
        /*0030*/ 	.string	"ptxas"
        /*0030*/ 	.string	"Cuda compilation tools, release 13.0, V13.0.88"
        /*0030*/ 	.string	"Build cuda_13.0.r13.0/compiler.36424714_0"
        /*0030*/ 	.string	"-arch sm_100 -m 64 "



//--------------------- .note.nv.cuinfo           --------------------------
	.section	.note.nv.cuinfo,"",@"SHT_NOTE"
	.sectionflags	@"SHF_NOTE_NV_CUINFO"
        /*0018*/ 	.short	0x0002
        /*001a*/ 	.short	0x0064
        /*001c*/ 	.short	0x0082
	.zero		2


//--------------------- .nv.info                  --------------------------
	.section	.nv.info,"",@"SHT_CUDA_INFO"
	.align	4


	//----- nvinfo : EIATTR_REGCOUNT
	.align		4
        /*0000*/ 	.byte	0x04, 0x2f
        /*0002*/ 	.short	(.L_1 - .L_0)
	.align		4
.L_0:
        /*0004*/ 	.word	index@(_Z14normalize_rowsiiPfS_)
        /*0008*/ 	.word	0x00000020


	//----- nvinfo : EIATTR_FRAME_SIZE
	.align		4
.L_1:
        /*000c*/ 	.byte	0x04, 0x11
        /*000e*/ 	.short	(.L_3 - .L_2)
	.align		4
.L_2:
        /*0010*/ 	.word	index@($__internal_1_$__cuda_sm3x_div_rn_noftz_f32_slowpath)
        /*0014*/ 	.word	0x00000000


	//----- nvinfo : EIATTR_FRAME_SIZE
	.align		4
.L_3:
        /*0018*/ 	.byte	0x04, 0x11
        /*001a*/ 	.short	(.L_5 - .L_4)
	.align		4
.L_4:
        /*001c*/ 	.word	index@($__internal_0_$__cuda_sm20_sqrt_rn_f32_slowpath)
        /*0020*/ 	.word	0x00000000


	//----- nvinfo : EIATTR_FRAME_SIZE
	.align		4
.L_5:
        /*0024*/ 	.byte	0x04, 0x11
        /*0026*/ 	.short	(.L_7 - .L_6)
	.align		4
.L_6:
        /*0028*/ 	.word	index@(_Z14normalize_rowsiiPfS_)
        /*002c*/ 	.word	0x00000000


	//----- nvinfo : EIATTR_REGCOUNT
	.align		4
.L_7:
        /*0030*/ 	.byte	0x04, 0x2f
        /*0032*/ 	.short	(.L_9 - .L_8)
	.align		4
.L_8:
        /*0034*/ 	.word	index@(_Z16calculate_resultiiPfS_)
        /*0038*/ 	.word	0x00000020


	//----- nvinfo : EIATTR_FRAME_SIZE
	.align		4
.L_9:
        /*003c*/ 	.byte	0x04, 0x11
        /*003e*/ 	.short	(.L_11 - .L_10)
	.align		4
.L_10:
        /*0040*/ 	.word	index@(_Z16calculate_resultiiPfS_)
        /*0044*/ 	.word	0x00000000


	//----- nvinfo : EIATTR_MIN_STACK_SIZE
	.align		4
.L_11:
        /*0048*/ 	.byte	0x04, 0x12
        /*004a*/ 	.short	(.L_13 - .L_12)
	.align		4
.L_12:
        /*004c*/ 	.word	index@(_Z16calculate_resultiiPfS_)
        /*0050*/ 	.word	0x00000000


	//----- nvinfo : EIATTR_MIN_STACK_SIZE
	.align		4
.L_13:
        /*0054*/ 	.byte	0x04, 0x12
        /*0056*/ 	.short	(.L_15 - .L_14)
	.align		4
.L_14:
        /*0058*/ 	.word	index@(_Z14normalize_rowsiiPfS_)
        /*005c*/ 	.word	0x00000000
.L_15:


//--------------------- .nv.compat                --------------------------
	.section	.nv.compat,"",@"SHT_CUDA_COMPAT_INFO"
	.align	4
        /*0000*/ 	.byte	0x02, 0x09, 0x00, 0x00, 0x02, 0x02, 0x01, 0x00, 0x02, 0x05, 0x05, 0x00, 0x03, 0x07, 0x01, 0x01
        /*0010*/ 	.byte	0x02, 0x03, 0x00, 0x00, 0x02, 0x06, 0x01, 0x00, 0x04, 0x0b, 0x08, 0x00, 0x01, 0x00, 0x00, 0x00
        /*0020*/ 	.byte	0x00, 0x00, 0x00, 0x00


//--------------------- .nv.info._Z16calculate_resultiiPfS_ --------------------------
	.section	.nv.info._Z16calculate_resultiiPfS_,"",@"SHT_CUDA_INFO"
	.sectionflags	@""
	.align	4


	//----- nvinfo : EIATTR_CUDA_API_VERSION
	.align		4
        /*0000*/ 	.byte	0x04, 0x37
        /*0002*/ 	.short	(.L_17 - .L_16)
.L_16:
        /*0004*/ 	.word	0x00000082


	//----- nvinfo : EIATTR_KPARAM_INFO
	.align		4
.L_17:
        /*0008*/ 	.byte	0x04, 0x17
        /*000a*/ 	.short	(.L_19 - .L_18)
.L_18:
        /*000c*/ 	.word	0x00000000
        /*0010*/ 	.short	0x0003
        /*0012*/ 	.short	0x0010
        /*0014*/ 	.byte	0x00, 0xf5, 0x21, 0x00


	//----- nvinfo : EIATTR_KPARAM_INFO
	.align		4
.L_19:
        /*0018*/ 	.byte	0x04, 0x17
        /*001a*/ 	.short	(.L_21 - .L_20)
.L_20:
        /*001c*/ 	.word	0x00000000
        /*0020*/ 	.short	0x0002
        /*0022*/ 	.short	0x0008
        /*0024*/ 	.byte	0x00, 0xf5, 0x21, 0x00


	//----- nvinfo : EIATTR_KPARAM_INFO
	.align		4
.L_21:
        /*0028*/ 	.byte	0x04, 0x17
        /*002a*/ 	.short	(.L_23 - .L_22)
.L_22:
        /*002c*/ 	.word	0x00000000
        /*0030*/ 	.short	0x0001
        /*0032*/ 	.short	0x0004
        /*0034*/ 	.byte	0x00, 0xf0, 0x11, 0x00


	//----- nvinfo : EIATTR_KPARAM_INFO
	.align		4
.L_23:
        /*0038*/ 	.byte	0x04, 0x17
        /*003a*/ 	.short	(.L_25 - .L_24)
.L_24:
        /*003c*/ 	.word	0x00000000
        /*0040*/ 	.short	0x0000
        /*0042*/ 	.short	0x0000
        /*0044*/ 	.byte	0x00, 0xf0, 0x11, 0x00


	//----- nvinfo : EIATTR_SPARSE_MMA_MASK
	.align		4
.L_25:
        /*0048*/ 	.byte	0x03, 0x50
        /*004a*/ 	.short	0x0000


	//----- nvinfo : EIATTR_MAXREG_COUNT
	.align		4
        /*004c*/ 	.byte	0x03, 0x1b
        /*004e*/ 	.short	0x00ff


	//----- nvinfo : EIATTR_MERCURY_ISA_VERSION
	.align		4
        /*0050*/ 	.byte	0x03, 0x5f
        /*0052*/ 	.short	0x0101


	//----- nvinfo : EIATTR_VRC_CTA_INIT_COUNT
	.align		4
        /*0054*/ 	.byte	0x02, 0x4a
	.zero		1
	.zero		1


	//----- nvinfo : EIATTR_EXIT_INSTR_OFFSETS
	.align		4
        /*0058*/ 	.byte	0x04, 0x1c
        /*005a*/ 	.short	(.L_27 - .L_26)


	//   ....[0]....
.L_26:
        /*005c*/ 	.word	0x000000c0


	//   ....[1]....
        /*0060*/ 	.word	0x00000b70


	//----- nvinfo : EIATTR_CBANK_PARAM_SIZE
	.align		4
.L_27:
        /*0064*/ 	.byte	0x03, 0x19
        /*0066*/ 	.short	0x0018


	//----- nvinfo : EIATTR_PARAM_CBANK
	.align		4
        /*0068*/ 	.byte	0x04, 0x0a
        /*006a*/ 	.short	(.L_29 - .L_28)
	.align		4
.L_28:
        /*006c*/ 	.word	index@(.nv.constant0._Z16calculate_resultiiPfS_)
        /*0070*/ 	.short	0x0380
        /*0072*/ 	.short	0x0018


	//----- nvinfo : EIATTR_SW_WAR
	.align		4
.L_29:
        /*0074*/ 	.byte	0x04, 0x36
        /*0076*/ 	.short	(.L_31 - .L_30)
.L_30:
        /*0078*/ 	.word	0x00000008
.L_31:


//--------------------- .nv.info._Z14normalize_rowsiiPfS_ --------------------------
	.section	.nv.info._Z14normalize_rowsiiPfS_,"",@"SHT_CUDA_INFO"
	.sectionflags	@""
	.align	4


	//----- nvinfo : EIATTR_CUDA_API_VERSION
	.align		4
        /*0000*/ 	.byte	0x04, 0x37
        /*0002*/ 	.short	(.L_33 - .L_32)
.L_32:
        /*0004*/ 	.word	0x00000082


	//----- nvinfo : EIATTR_KPARAM_INFO
	.align		4
.L_33:
        /*0008*/ 	.byte	0x04, 0x17
        /*000a*/ 	.short	(.L_35 - .L_34)
.L_34:
        /*000c*/ 	.word	0x00000000
        /*0010*/ 	.short	0x0003
        /*0012*/ 	.short	0x0010
        /*0014*/ 	.byte	0x00, 0xf5, 0x21, 0x00


	//----- nvinfo : EIATTR_KPARAM_INFO
	.align		4
.L_35:
        /*0018*/ 	.byte	0x04, 0x17
        /*001a*/ 	.short	(.L_37 - .L_36)
.L_36:
        /*001c*/ 	.word	0x00000000
        /*0020*/ 	.short	0x0002
        /*0022*/ 	.short	0x0008
        /*0024*/ 	.byte	0x00, 0xf5, 0x21, 0x00


	//----- nvinfo : EIATTR_KPARAM_INFO
	.align		4
.L_37:
        /*0028*/ 	.byte	0x04, 0x17
        /*002a*/ 	.short	(.L_39 - .L_38)
.L_38:
        /*002c*/ 	.word	0x00000000
        /*0030*/ 	.short	0x0001
        /*0032*/ 	.short	0x0004
        /*0034*/ 	.byte	0x00, 0xf0, 0x11, 0x00


	//----- nvinfo : EIATTR_KPARAM_INFO
	.align		4
.L_39:
        /*0038*/ 	.byte	0x04, 0x17
        /*003a*/ 	.short	(.L_41 - .L_40)
.L_40:
        /*003c*/ 	.word	0x00000000
        /*0040*/ 	.short	0x0000
        /*0042*/ 	.short	0x0000
        /*0044*/ 	.byte	0x00, 0xf0, 0x11, 0x00


	//----- nvinfo : EIATTR_SPARSE_MMA_MASK
	.align		4
.L_41:
        /*0048*/ 	.byte	0x03, 0x50
        /*004a*/ 	.short	0x0000


	//----- nvinfo : EIATTR_MAXREG_COUNT
	.align		4
        /*004c*/ 	.byte	0x03, 0x1b
        /*004e*/ 	.short	0x00ff


	//----- nvinfo : EIATTR_MERCURY_ISA_VERSION
	.align		4
        /*0050*/ 	.byte	0x03, 0x5f
        /*0052*/ 	.short	0x0101


	//----- nvinfo : EIATTR_VRC_CTA_INIT_COUNT
	.align		4
        /*0054*/ 	.byte	0x02, 0x4a
	.zero		1
	.zero		1


	//----- nvinfo : EIATTR_EXIT_INSTR_OFFSETS
	.align		4
        /*0058*/ 	.byte	0x04, 0x1c
        /*005a*/ 	.short	(.L_43 - .L_42)


	//   ....[0]....
.L_42:
        /*005c*/ 	.word	0x00000060


	//   ....[1]....
        /*0060*/ 	.word	0x00002cd0


	//   ....[2]....
        /*0064*/ 	.word	0x00003e00


	//   ....[3]....
        /*0068*/ 	.word	0x00004690


	//   ....[4]....
        /*006c*/ 	.word	0x00004b20


	//   ....[5]....
        /*0070*/ 	.word	0x00004ca0


	//----- nvinfo : EIATTR_CRS_STACK_SIZE
	.align		4
.L_43:
        /*0074*/ 	.byte	0x04, 0x1e
        /*0076*/ 	.short	(.L_45 - .L_44)
.L_44:
        /*0078*/ 	.word	0x00000000


	//----- nvinfo : EIATTR_CBANK_PARAM_SIZE
	.align		4
.L_45:
        /*007c*/ 	.byte	0x03, 0x19
        /*007e*/ 	.short	0x0018


	//----- nvinfo : EIATTR_PARAM_CBANK
	.align		4
        /*0080*/ 	.byte	0x04, 0x0a
        /*0082*/ 	.short	(.L_47 - .L_46)
	.align		4
.L_46:
        /*0084*/ 	.word	index@(.nv.constant0._Z14normalize_rowsiiPfS_)
        /*0088*/ 	.short	0x0380
        /*008a*/ 	.short	0x0018


	//----- nvinfo : EIATTR_SW_WAR
	.align		4
.L_47:
        /*008c*/ 	.byte	0x04, 0x36
        /*008e*/ 	.short	(.L_49 - .L_48)
.L_48:
        /*0090*/ 	.word	0x00000008
.L_49:


//--------------------- .nv.callgraph             --------------------------
	.section	.nv.callgraph,"",@"SHT_CUDA_CALLGRAPH"
	.align	4
	.sectionentsize	8
	.align		4
        /*0000*/ 	.word	0x00000000
	.align		4
        /*0004*/ 	.word	0xffffffff
	.align		4
        /*0008*/ 	.word	0x00000000
	.align		4
        /*000c*/ 	.word	0xfffffffe
	.align		4
        /*0010*/ 	.word	0x00000000
	.align		4
        /*0014*/ 	.word	0xfffffffd
	.align		4
        /*0018*/ 	.word	0x00000000
	.align		4
        /*001c*/ 	.word	0xfffffffc


//--------------------- .text._Z16calculate_resultiiPfS_ --------------------------
	.section	.text._Z16calculate_resultiiPfS_,"ax",@progbits
	.align	128
        .global         _Z16calculate_resultiiPfS_
        .type           _Z16calculate_resultiiPfS_,@function
        .size           _Z16calculate_resultiiPfS_,(.L_x_158 - _Z16calculate_resultiiPfS_)
        .other          _Z16calculate_resultiiPfS_,@"STO_CUDA_ENTRY STV_DEFAULT"
_Z16calculate_resultiiPfS_:
.text._Z16calculate_resultiiPfS_:
[----:B------:R-:W-:Y:S01]  /*0000*/  LDC R1, c[0x0][0x37c] ;  /* 0x0000df00ff017b82 */ /* 0x000fe20000000800 */
[----:B------:R-:W0:Y:S07]  /*0010*/  S2R R0, SR_TID.X ;  /* 0x0000000000007919 */ /* 0x000e2e0000002100 */
[----:B------:R-:W0:Y:S01]  /*0020*/  LDC R3, c[0x0][0x360] ;  /* 0x0000d800ff037b82 */ /* 0x000e220000000800 */
[----:B------:R-:W1:Y:S01]  /*0030*/  LDCU UR6, c[0x0][0x384] ;  /* 0x00007080ff0677ac */ /* 0x000e620008000800 */
[----:B------:R-:W2:Y:S06]  /*0040*/  S2R R13, SR_TID.Y ;  /* 0x00000000000d7919 */ /* 0x000eac0000002200 */
[----:B------:R-:W0:Y:S08]  /*0050*/  S2UR UR4, SR_CTAID.X ;  /* 0x00000000000479c3 */ /* 0x000e300000002500 */
[----:B------:R-:W2:Y:S08]  /*0060*/  S2UR UR5, SR_CTAID.Y ;  /* 0x00000000000579c3 */ /* 0x000eb00000002600 */
[----:B------:R-:W2:Y:S01]  /*0070*/  LDC R2, c[0x0][0x364] ;  /* 0x0000d900ff027b82 */ /* 0x000ea20000000800 */
[----:B0-----:R-:W-:-:S02]  /*0080*/  IMAD R0, R3, UR4, R0 ;  /* 0x0000000403007c24 */ /* 0x001fc4000f8e0200 */
[----:B--2---:R-:W-:-:S05]  /*0090*/  IMAD R13, R2, UR5, R13 ;  /* 0x00000005020d7c24 */ /* 0x004fca000f8e020d */
[----:B------:R-:W-:-:S04]  /*00a0*/  VIMNMX R2, PT, PT, R0, R13, !PT ;  /* 0x0000000d00027248 */ /* 0x000fc80007fe0100 */
[----:B-1----:R-:W-:-:S13]  /*00b0*/  ISETP.GE.AND P0, PT, R2, UR6, PT ;  /* 0x0000000602007c0c */ /* 0x002fda000bf06270 */
[----:B------:R-:W-:Y:S05]  /*00c0*/  @P0 EXIT ;  /* 0x000000000000094d */ /* 0x000fea0003800000 */
[----:B------:R-:W0:Y:S01]  /*00d0*/  LDC.64 R2, c[0x0][0x388] ;  /* 0x0000e200ff027b82 */ /* 0x000e220000000a00 */
[----:B------:R-:W1:Y:S01]  /*00e0*/  LDCU.64 UR10, c[0x0][0x358] ;  /* 0x00006b00ff0a77ac */ /* 0x000e620008000a00 */
[----:B------:R-:W-:Y:S01]  /*00f0*/  ISETP.GE.AND P0, PT, R0, R13, PT ;  /* 0x0000000d0000720c */ /* 0x000fe20003f06270 */
[----:B------:R-:W-:Y:S02]  /*0100*/  IMAD R5, R13, UR6, R0 ;  /* 0x000000060d057c24 */ /* 0x000fe4000f8e0200 */
[----:B------:R-:W-:Y:S01]  /*0110*/  HFMA2 R15, -RZ, RZ, 0, 0 ;  /* 0x00000000ff0f7431 */ /* 0x000fe200000001ff */
[----:B------:R-:W2:Y:S02]  /*0120*/  LDCU UR6, c[0x0][0x380] ;  /* 0x00007000ff0677ac */ /* 0x000ea40008000800 */
[----:B--2---:R-:W-:Y:S01]  /*0130*/  UISETP.GE.AND UP0, UPT, UR6, 0x1, UPT ;  /* 0x000000010600788c */ /* 0x004fe2000bf06270 */
[----:B0-----:R-:W-:-:S06]  /*0140*/  IMAD.WIDE R2, R5, 0x4, R2 ;  /* 0x0000000405027825 */ /* 0x001fcc00078e0202 */
[----:B-1----:R0:W-:Y:S02]  /*0150*/  @!P0 STG.E desc[UR10][R2.64], RZ ;  /* 0x000000ff02008986 */ /* 0x0021e4000c10190a */
[----:B------:R-:W-:Y:S05]  /*0160*/  BRA.U !UP0, `(.L_x_0) ;  /* 0x00000009087c7547 */ /* 0x000fea000b800000 */
[----:B------:R-:W-:Y:S02]  /*0170*/  UISETP.GE.U32.AND UP1, UPT, UR6, 0x10, UPT ;  /* 0x000000100600788c */ /* 0x000fe4000bf26070 */
[----:B------:R-:W-:Y:S01]  /*0180*/  IMAD R0, R0, UR6, RZ ;  /* 0x0000000600007c24 */ /* 0x000fe2000f8e02ff */
[----:B------:R-:W-:Y:S02]  /*0190*/  ULOP3.LUT UR7, UR6, 0xf, URZ, 0xc0, !UPT ;  /* 0x0000000f06077892 */ /* 0x000fe4000f8ec0ff */
[----:B------:R-:W-:Y:S01]  /*01a0*/  IMAD R13, R13, UR6, RZ ;  /* 0x000000060d0d7c24 */ /* 0x000fe2000f8e02ff */
[----:B------:R-:W-:Y:S01]  /*01b0*/  MOV R15, RZ ;  /* 0x000000ff000f7202 */ /* 0x000fe20000000f00 */
[----:B------:R-:W-:Y:S01]  /*01c0*/  UMOV UR4, URZ ;  /* 0x000000ff00047c82 */ /* 0x000fe20008000000 */
[----:B------:R-:W-:Y:S01]  /*01d0*/  UISETP.NE.AND UP0, UPT, UR7, URZ, UPT ;  /* 0x000000ff0700728c */ /* 0x000fe2000bf05270 */
[----:B------:R-:W-:Y:S10]  /*01e0*/  BRA.U !UP1, `(.L_x_1) ;  /* 0x0000000509047547 */ /* 0x000ff4000b800000 */
[----:B------:R-:W1:Y:S01]  /*01f0*/  LDCU.64 UR4, c[0x0][0x390] ;  /* 0x00007200ff0477ac */ /* 0x000e620008000a00 */
[----:B------:R-:W-:Y:S02]  /*0200*/  MOV R15, RZ ;  /* 0x000000ff000f7202 */ /* 0x000fe40000000f00 */
[----:B------:R-:W-:Y:S01]  /*0210*/  MOV R11, R0 ;  /* 0x00000000000b7202 */ /* 0x000fe20000000f00 */
[----:B-1----:R-:W-:-:S04]  /*0220*/  UIADD3 UR4, UP1, UPT, UR4, 0x20, URZ ;  /* 0x0000002004047890 */ /* 0x002fc8000ff3e0ff */
[----:B------:R-:W-:Y:S02]  /*0230*/  UIADD3.X UR5, UPT, UPT, URZ, UR5, URZ, UP1, !UPT ;  /* 0x00000005ff057290 */ /* 0x000fe40008ffe4ff */
[----:B------:R-:W-:Y:S01]  /*0240*/  MOV R4, UR4 ;  /* 0x0000000400047c02 */ /* 0x000fe20008000f00 */
[----:B------:R-:W-:-:S03]  /*0250*/  ULOP3.LUT UR4, UR6, 0x7ffffff0, URZ, 0xc0, !UPT ;  /* 0x7ffffff006047892 */ /* 0x000fc6000f8ec0ff */
[----:B------:R-:W-:Y:S01]  /*0260*/  MOV R5, UR5 ;  /* 0x0000000500057c02 */ /* 0x000fe20008000f00 */
[----:B------:R-:W-:Y:S02]  /*0270*/  UIADD3 UR5, UPT, UPT, -UR4, URZ, URZ ;  /* 0x000000ff04057290 */ /* 0x000fe4000fffe1ff */
[----:B------:R-:W-:-:S10]  /*0280*/  IMAD.WIDE.U32 R6, R13, 0x4, R4 ;  /* 0x000000040d067825 */ /* 0x000fd400078e0004 */
.L_x_2:
[----:B------:R-:W-:Y:S01]  /*0290*/  IMAD.WIDE R8, R11, 0x4, R4 ;  /* 0x000000040b087825 */ /* 0x000fe200078e0204 */
[----:B------:R-:W2:Y:S04]  /*02a0*/  LDG.E R12, desc[UR10][R6.64+-0x20] ;  /* 0xffffe00a060c7981 */ /* 0x000ea8000c1e1900 */
[----:B------:R-:W2:Y:S04]  /*02b0*/  LDG.E R10, desc[UR10][R8.64+-0x20] ;  /* 0xffffe00a080a7981 */ /* 0x000ea8000c1e1900 */
[----:B------:R-:W3:Y:S04]  /*02c0*/  LDG.E R24, desc[UR10][R6.64+-0x1c] ;  /* 0xffffe40a06187981 */ /* 0x000ee8000c1e1900 */
[----:B------:R-:W3:Y:S04]  /*02d0*/  LDG.E R27, desc[UR10][R8.64+-0x1c] ;  /* 0xffffe40a081b7981 */ /* 0x000ee8000c1e1900 */
[----:B------:R-:W4:Y:S04]  /*02e0*/  LDG.E R21, desc[UR10][R6.64+-0x18] ;  /* 0xffffe80a06157981 */ /* 0x000f28000c1e1900 */
[----:B------:R-:W4:Y:S04]  /*02f0*/  LDG.E R16, desc[UR10][R8.64+-0x18] ;  /* 0xffffe80a08107981 */ /* 0x000f28000c1e1900 */
[----:B------:R-:W5:Y:S04]  /*0300*/  LDG.E R18, desc[UR10][R6.64+-0x14] ;  /* 0xffffec0a06127981 */ /* 0x000f68000c1e1900 */
[----:B------:R-:W5:Y:S04]  /*0310*/  LDG.E R23, desc[UR10][R8.64+-0x14] ;  /* 0xffffec0a08177981 */ /* 0x000f68000c1e1900 */
[----:B------:R-:W5:Y:S04]  /*0320*/  LDG.E R20, desc[UR10][R6.64+-0x10] ;  /* 0xfffff00a06147981 */ /* 0x000f68000c1e1900 */
[----:B------:R-:W5:Y:S04]  /*0330*/  LDG.E R25, desc[UR10][R8.64+-0x10] ;  /* 0xfffff00a08197981 */ /* 0x000f68000c1e1900 */
[----:B------:R-:W5:Y:S04]  /*0340*/  LDG.E R14, desc[UR10][R6.64+-0xc] ;  /* 0xfffff40a060e7981 */ /* 0x000f68000c1e1900 */
[----:B------:R-:W5:Y:S04]  /*0350*/  LDG.E R19, desc[UR10][R8.64+-0xc] ;  /* 0xfffff40a08137981 */ /* 0x000f68000c1e1900 */
[----:B------:R-:W5:Y:S04]  /*0360*/  LDG.E R17, desc[UR10][R8.64+-0x4] ;  /* 0xfffffc0a08117981 */ /* 0x000f68000c1e1900 */
[----:B------:R-:W5:Y:S01]  /*0370*/  LDG.E R29, desc[UR10][R6.64+0x1c] ;  /* 0x00001c0a061d7981 */ /* 0x000f62000c1e1900 */
[----:B--2---:R-:W-:-:S03]  /*0380*/  FFMA R22, R10, R12, R15 ;  /* 0x0000000c0a167223 */ /* 0x004fc6000000000f */
[----:B------:R-:W2:Y:S04]  /*0390*/  LDG.E R10, desc[UR10][R6.64+-0x8] ;  /* 0xfffff80a060a7981 */ /* 0x000ea8000c1e1900 */
[----:B------:R-:W2:Y:S04]  /*03a0*/  LDG.E R15, desc[UR10][R8.64+-0x8] ;  /* 0xfffff80a080f7981 */ /* 0x000ea8000c1e1900 */
[----:B------:R-:W2:Y:S01]  /*03b0*/  LDG.E R12, desc[UR10][R6.64+-0x4] ;  /* 0xfffffc0a060c7981 */ /* 0x000ea2000c1e1900 */
[----:B---3--:R-:W-:-:S03]  /*03c0*/  FFMA R27, R27, R24, R22 ;  /* 0x000000181b1b7223 */ /* 0x008fc60000000016 */
[----:B------:R-:W3:Y:S01]  /*03d0*/  LDG.E R24, desc[UR10][R8.64+0x1c] ;  /* 0x00001c0a08187981 */ /* 0x000ee2000c1e1900 */
[----:B----4-:R-:W-:-:S03]  /*03e0*/  FFMA R22, R16, R21, R27 ;  /* 0x0000001510167223 */ /* 0x010fc6000000001b */
[----:B------:R-:W4:Y:S04]  /*03f0*/  LDG.E R21, desc[UR10][R6.64] ;  /* 0x0000000a06157981 */ /* 0x000f28000c1e1900 */
[----:B------:R-:W4:Y:S01]  /*0400*/  LDG.E R16, desc[UR10][R8.64] ;  /* 0x0000000a08107981 */ /* 0x000f22000c1e1900 */
[----:B-----5:R-:W-:-:S03]  /*0410*/  FFMA R22, R23, R18, R22 ;  /* 0x0000001217167223 */ /* 0x020fc60000000016 */
[----:B------:R-:W5:Y:S04]  /*0420*/  LDG.E R23, desc[UR10][R6.64+0x4] ;  /* 0x0000040a06177981 */ /* 0x000f68000c1e1900 */
[----:B------:R-:W5:Y:S01]  /*0430*/  LDG.E R18, desc[UR10][R8.64+0x4] ;  /* 0x0000040a08127981 */ /* 0x000f62000c1e1900 */
[----:B------:R-:W-:-:S03]  /*0440*/  FFMA R22, R25, R20, R22 ;  /* 0x0000001419167223 */ /* 0x000fc60000000016 */
[----:B------:R-:W3:Y:S04]  /*0450*/  LDG.E R25, desc[UR10][R6.64+0x8] ;  /* 0x0000080a06197981 */ /* 0x000ee8000c1e1900 */
[----:B------:R-:W3:Y:S01]  /*0460*/  LDG.E R20, desc[UR10][R8.64+0x8] ;  /* 0x0000080a08147981 */ /* 0x000ee2000c1e1900 */
[----:B------:R-:W-:-:S03]  /*0470*/  FFMA R22, R19, R14, R22 ;  /* 0x0000000e13167223 */ /* 0x000fc60000000016 */
[----:B------:R-:W3:Y:S04]  /*0480*/  LDG.E R19, desc[UR10][R6.64+0xc] ;  /* 0x00000c0a06137981 */ /* 0x000ee8000c1e1900 */
[----:B------:R-:W3:Y:S04]  /*0490*/  LDG.E R14, desc[UR10][R8.64+0xc] ;  /* 0x00000c0a080e7981 */ /* 0x000ee8000c1e1900 */
[----:B------:R-:W3:Y:S01]  /*04a0*/  LDG.E R27, desc[UR10][R6.64+0x14] ;  /* 0x0000140a061b7981 */ /* 0x000ee2000c1e1900 */
[----:B--2---:R-:W-:-:S03]  /*04b0*/  FFMA R22, R15, R10, R22 ;  /* 0x0000000a0f167223 */ /* 0x004fc60000000016 */
[----:B------:R-:W2:Y:S04]  /*04c0*/  LDG.E R10, desc[UR10][R6.64+0x10] ;  /* 0x0000100a060a7981 */ /* 0x000ea8000c1e1900 */
[----:B------:R-:W2:Y:S01]  /*04d0*/  LDG.E R15, desc[UR10][R8.64+0x10] ;  /* 0x0000100a080f7981 */ /* 0x000ea2000c1e1900 */
[----:B------:R-:W-:-:S03]  /*04e0*/  FFMA R26, R17, R12, R22 ;  /* 0x0000000c111a7223 */ /* 0x000fc60000000016 */
[----:B------:R-:W2:Y:S04]  /*04f0*/  LDG.E R22, desc[UR10][R8.64+0x14] ;  /* 0x0000140a08167981 */ /* 0x000ea8000c1e1900 */
[----:B------:R1:W2:Y:S04]  /*0500*/  LDG.E R12, desc[UR10][R6.64+0x18] ;  /* 0x0000180a060c7981 */ /* 0x0002a8000c1e1900 */
[----:B------:R-:W2:Y:S01]  /*0510*/  LDG.E R17, desc[UR10][R8.64+0x18] ;  /* 0x0000180a08117981 */ /* 0x000ea2000c1e1900 */
[----:B----4-:R-:W-:-:S04]  /*0520*/  FFMA R21, R16, R21, R26 ;  /* 0x0000001510157223 */ /* 0x010fc8000000001a */
[----:B-----5:R-:W-:Y:S01]  /*0530*/  FFMA R21, R18, R23, R21 ;  /* 0x0000001712157223 */ /* 0x020fe20000000015 */
[----:B------:R-:W-:-:S03]  /*0540*/  UIADD3 UR5, UPT, UPT, UR5, 0x10, URZ ;  /* 0x0000001005057890 */ /* 0x000fc6000fffe0ff */
[----:B---3--:R-:W-:Y:S01]  /*0550*/  FFMA R21, R20, R25, R21 ;  /* 0x0000001914157223 */ /* 0x008fe20000000015 */
[----:B------:R-:W-:-:S03]  /*0560*/  UISETP.NE.AND UP1, UPT, UR5, URZ, UPT ;  /* 0x000000ff0500728c */ /* 0x000fc6000bf25270 */
[----:B------:R-:W-:Y:S01]  /*0570*/  FFMA R14, R14, R19, R21 ;  /* 0x000000130e0e7223 */ /* 0x000fe20000000015 */
[----:B-1----:R-:W-:Y:S02]  /*0580*/  IADD3 R6, P0, PT, R6, 0x40, RZ ;  /* 0x0000004006067810 */ /* 0x002fe40007f1e0ff */
[----:B------:R-:W-:Y:S02]  /*0590*/  IADD3 R11, PT, PT, R11, 0x10, RZ ;  /* 0x000000100b0b7810 */ /* 0x000fe40007ffe0ff */
[----:B------:R-:W-:Y:S01]  /*05a0*/  IADD3.X R7, PT, PT, RZ, R7, RZ, P0, !PT ;  /* 0x00000007ff077210 */ /* 0x000fe200007fe4ff */
[----:B--2---:R-:W-:-:S04]  /*05b0*/  FFMA R15, R15, R10, R14 ;  /* 0x0000000a0f0f7223 */ /* 0x004fc8000000000e */
[----:B------:R-:W-:-:S04]  /*05c0*/  FFMA R22, R22, R27, R15 ;  /* 0x0000001b16167223 */ /* 0x000fc8000000000f */
[----:B------:R-:W-:-:S04]  /*05d0*/  FFMA R17, R17, R12, R22 ;  /* 0x0000000c11117223 */ /* 0x000fc80000000016 */
[----:B------:R-:W-:Y:S01]  /*05e0*/  FFMA R15, R24, R29, R17 ;  /* 0x0000001d180f7223 */ /* 0x000fe20000000011 */
[----:B------:R-:W-:Y:S06]  /*05f0*/  BRA.U UP1, `(.L_x_2) ;  /* 0xfffffffd01247547 */ /* 0x000fec000b83ffff */
.L_x_1:
[----:B------:R-:W-:Y:S05]  /*0600*/  BRA.U !UP0, `(.L_x_0) ;  /* 0x0000000508547547 */ /* 0x000fea000b800000 */
[----:B------:R-:W-:Y:S02]  /*0610*/  UISETP.GE.U32.AND UP0, UPT, UR7, 0x8, UPT ;  /* 0x000000080700788c */ /* 0x000fe4000bf06070 */
[----:B------:R-:W-:-:S04]  /*0620*/  ULOP3.LUT UR8, UR6, 0x7, URZ, 0xc0, !UPT ;  /* 0x0000000706087892 */ /* 0x000fc8000f8ec0ff */
[----:B------:R-:W-:-:S03]  /*0630*/  UISETP.NE.AND UP1, UPT, UR8, URZ, UPT ;  /* 0x000000ff0800728c */ /* 0x000fc6000bf25270 */
[----:B------:R-:W-:Y:S08]  /*0640*/  BRA.U !UP0, `(.L_x_3) ;  /* 0x00000001088c7547 */ /* 0x000ff0000b800000 */
[----:B------:R-:W1:Y:S01]  /*0650*/  LDC.64 R6, c[0x0][0x390] ;  /* 0x0000e400ff067b82 */ /* 0x000e620000000a00 */
[----:B------:R-:W2:Y:S01]  /*0660*/  LDCU.64 UR12, c[0x0][0x390] ;  /* 0x00007200ff0c77ac */ /* 0x000ea20008000a00 */
[C---:B------:R-:W-:Y:S02]  /*0670*/  IADD3 R9, PT, PT, R13.reuse, UR4, RZ ;  /* 0x000000040d097c10 */ /* 0x040fe4000fffe0ff */
[----:B------:R-:W-:Y:S02]  /*0680*/  IADD3 R10, P0, PT, R13, UR4, RZ ;  /* 0x000000040d0a7c10 */ /* 0x000fe4000ff1e0ff */
[----:B------:R-:W-:Y:S02]  /*0690*/  IADD3 R5, PT, PT, R0, UR4, RZ ;  /* 0x0000000400057c10 */ /* 0x000fe4000fffe0ff */
[----:B------:R-:W-:Y:S02]  /*06a0*/  IADD3.X R11, PT, PT, RZ, RZ, RZ, P0, !PT ;  /* 0x000000ffff0b7210 */ /* 0x000fe400007fe4ff */
[----:B--2---:R-:W-:Y:S01]  /*06b0*/  LEA R4, P0, R10, UR12, 0x2 ;  /* 0x0000000c0a047c11 */ /* 0x004fe2000f8010ff */
[----:B-1----:R-:W-:-:S04]  /*06c0*/  IMAD.WIDE.U32 R8, R9, 0x4, R6 ;  /* 0x0000000409087825 */ /* 0x002fc800078e0006 */
[----:B------:R-:W-:Y:S01]  /*06d0*/  IMAD.WIDE R6, R5, 0x4, R6 ;  /* 0x0000000405067825 */ /* 0x000fe200078e0206 */
[----:B------:R-:W-:Y:S01]  /*06e0*/  LEA.HI.X R5, R10, UR13, R11, 0x2, P0 ;  /* 0x0000000d0a057c11 */ /* 0x000fe200080f140b */
        /* <DEDUP_REMOVED lines=16> */
[----:B------:R-:W-:Y:S01]  /*07f0*/  UIADD3 UR4, UPT, UPT, UR4, 0x8, URZ ;  /* 0x0000000804047890 */ /* 0x000fe2000fffe0ff */
[----:B--2---:R-:W-:-:S04]  /*0800*/  FFMA R14, R14, R16, R15 ;  /* 0x000000100e0e7223 */ /* 0x004fc8000000000f */
[----:B---3--:R-:W-:-:S04]  /*0810*/  FFMA R14, R17, R18, R14 ;  /* 0x00000012110e7223 */ /* 0x008fc8000000000e */
[----:B----4-:R-:W-:-:S04]  /*0820*/  FFMA R14, R19, R20, R14 ;  /* 0x00000014130e7223 */ /* 0x010fc8000000000e */
[----:B-----5:R-:W-:-:S04]  /*0830*/  FFMA R14, R21, R22, R14 ;  /* 0x00000016150e7223 */ /* 0x020fc8000000000e */
[----:B------:R-:W-:-:S04]  /*0840*/  FFMA R14, R23, R24, R14 ;  /* 0x00000018170e7223 */ /* 0x000fc8000000000e */
[----:B------:R-:W-:-:S04]  /*0850*/  FFMA R11, R11, R12, R14 ;  /* 0x0000000c0b0b7223 */ /* 0x000fc8000000000e */
[----:B------:R-:W-:-:S04]  /*0860*/  FFMA R9, R8, R9, R11 ;  /* 0x0000000908097223 */ /* 0x000fc8000000000b */
[----:B------:R-:W-:-:S07]  /*0870*/  FFMA R15, R26, R10, R9 ;  /* 0x0000000a1a0f7223 */ /* 0x000fce0000000009 */
.L_x_3:
        /* <DEDUP_REMOVED lines=22> */
[----:B------:R-:W5:Y:S01]  /*09e0*/  LDG.E R19, desc[UR10][R6.64+0xc] ;  /* 0x00000c0a06137981 */ /* 0x000f62000c1e1900 */
[----:B------:R-:W-:Y:S01]  /*09f0*/  UIADD3 UR4, UPT, UPT, UR4, 0x4, URZ ;  /* 0x0000000404047890 */ /* 0x000fe2000fffe0ff */
[----:B--2---:R-:W-:-:S04]  /*0a00*/  FFMA R10, R10, R8, R15 ;  /* 0x000000080a0a7223 */ /* 0x004fc8000000000f */
[----:B---3--:R-:W-:-:S04]  /*0a10*/  FFMA R10, R11, R12, R10 ;  /* 0x0000000c0b0a7223 */ /* 0x008fc8000000000a */
[----:B----4-:R-:W-:-:S04]  /*0a20*/  FFMA R10, R17, R14, R10 ;  /* 0x0000000e110a7223 */ /* 0x010fc8000000000a */
[----:B-----5:R-:W-:-:S07]  /*0a30*/  FFMA R15, R19, R16, R10 ;  /* 0x00000010130f7223 */ /* 0x020fce000000000a */
.L_x_4:
[----:B------:R-:W-:Y:S05]  /*0a40*/  BRA.U !UP1, `(.L_x_0) ;  /* 0x0000000109447547 */ /* 0x000fea000b800000 */
[----:B------:R-:W1:Y:S01]  /*0a50*/  LDC.64 R8, c[0x0][0x390] ;  /* 0x0000e400ff087b82 */ /* 0x000e620000000a00 */
[----:B------:R-:W-:Y:S01]  /*0a60*/  IADD3 R5, PT, PT, R13, UR4, RZ ;  /* 0x000000040d057c10 */ /* 0x000fe2000fffe0ff */
[----:B------:R-:W-:Y:S01]  /*0a70*/  UIADD3 UR5, UPT, UPT, -UR5, URZ, URZ ;  /* 0x000000ff05057290 */ /* 0x000fe2000fffe1ff */
[----:B------:R-:W-:-:S03]  /*0a80*/  IADD3 R11, PT, PT, R0, UR4, RZ ;  /* 0x00000004000b7c10 */ /* 0x000fc6000fffe0ff */
[----:B-1----:R-:W-:-:S03]  /*0a90*/  IMAD.WIDE.U32 R4, R5, 0x4, R8 ;  /* 0x0000000405047825 */ /* 0x002fc600078e0008 */
[----:B------:R-:W-:Y:S02]  /*0aa0*/  MOV R6, R4 ;  /* 0x0000000400067202 */ /* 0x000fe40000000f00 */
[----:B------:R-:W-:-:S07]  /*0ab0*/  MOV R7, R5 ;  /* 0x0000000500077202 */ /* 0x000fce0000000f00 */
.L_x_5:
[----:B------:R-:W-:Y:S01]  /*0ac0*/  IMAD.WIDE R4, R11, 0x4, R8 ;  /* 0x000000040b047825 */ /* 0x000fe200078e0208 */
[----:B------:R1:W2:Y:S05]  /*0ad0*/  LDG.E R0, desc[UR10][R6.64] ;  /* 0x0000000a06007981 */ /* 0x0002aa000c1e1900 */
[----:B------:R-:W2:Y:S01]  /*0ae0*/  LDG.E R4, desc[UR10][R4.64] ;  /* 0x0000000a04047981 */ /* 0x000ea2000c1e1900 */
[----:B------:R-:W-:-:S04]  /*0af0*/  UIADD3 UR5, UPT, UPT, UR5, 0x1, URZ ;  /* 0x0000000105057890 */ /* 0x000fc8000fffe0ff */
[----:B------:R-:W-:Y:S01]  /*0b00*/  UISETP.NE.AND UP0, UPT, UR5, URZ, UPT ;  /* 0x000000ff0500728c */ /* 0x000fe2000bf05270 */
[----:B-1----:R-:W-:Y:S02]  /*0b10*/  IADD3 R6, P0, PT, R6, 0x4, RZ ;  /* 0x0000000406067810 */ /* 0x002fe40007f1e0ff */
[----:B------:R-:W-:Y:S02]  /*0b20*/  IADD3 R11, PT, PT, R11, 0x1, RZ ;  /* 0x000000010b0b7810 */ /* 0x000fe40007ffe0ff */
[----:B------:R-:W-:Y:S01]  /*0b30*/  IADD3.X R7, PT, PT, RZ, R7, RZ, P0, !PT ;  /* 0x00000007ff077210 */ /* 0x000fe200007fe4ff */
[----:B--2---:R-:W-:-:S03]  /*0b40*/  FFMA R15, R4, R0, R15 ;  /* 0x00000000040f7223 */ /* 0x004fc6000000000f */
[----:B------:R-:W-:Y:S05]  /*0b50*/  BRA.U UP0, `(.L_x_5) ;  /* 0xfffffffd00d87547 */ /* 0x000fea000b83ffff */
.L_x_0:
[----:B------:R-:W-:Y:S01]  /*0b60*/  STG.E desc[UR10][R2.64], R15 ;  /* 0x0000000f02007986 */ /* 0x000fe2000c10190a */
[----:B------:R-:W-:Y:S05]  /*0b70*/  EXIT ;  /* 0x000000000000794d */ /* 0x000fea0003800000 */
.L_x_6:
[----:B------:R-:W-:-:S00]  /*0b80*/  BRA `(.L_x_6) ;  /* 0xfffffffc00fc7947 */ /* 0x000fc0000383ffff */
[----:B------:R-:W-:-:S00]  /*0b90*/  NOP ;  /* 0x0000000000007918 */ /* 0x000fc00000000000 */
        /* <DEDUP_REMOVED lines=14> */
.L_x_158:


//--------------------- .text._Z14normalize_rowsiiPfS_ --------------------------
	.section	.text._Z14normalize_rowsiiPfS_,"ax",@progbits
	.align	128
        .global         _Z14normalize_rowsiiPfS_
        .type           _Z14normalize_rowsiiPfS_,@function
        .size           _Z14normalize_rowsiiPfS_,(.L_x_157 - _Z14normalize_rowsiiPfS_)
        .other          _Z14normalize_rowsiiPfS_,@"STO_CUDA_ENTRY STV_DEFAULT"
_Z14normalize_rowsiiPfS_:
.text._Z14normalize_rowsiiPfS_:
[----:B------:R-:W-:Y:S01]  /*0000*/  LDC R1, c[0x0][0x37c] ;  /* 0x0000df00ff017b82 */ /* 0x000fe20000000800 */
[----:B------:R-:W0:Y:S01]  /*0010*/  S2R R5, SR_CTAID.X ;  /* 0x0000000000057919 */ /* 0x000e220000002500 */
[----:B------:R-:W1:Y:S01]  /*0020*/  LDCU UR4, c[0x0][0x380] ;  /* 0x00007000ff0477ac */ /* 0x000e620008000800 */
[----:B------:R-:W0:Y:S02]  /*0030*/  S2R R0, SR_TID.X ;  /* 0x0000000000007919 */ /* 0x000e240000002100 */
[----:B0-----:R-:W-:-:S04]  /*0040*/  LEA R5, R5, R0, 0x4 ;  /* 0x0000000005057211 */ /* 0x001fc800078e20ff */
[----:B-1----:R-:W-:-:S13]  /*0050*/  ISETP.GE.AND P0, PT, R5, UR4, PT ;  /* 0x0000000405007c0c */ /* 0x002fda000bf06270 */
[----:B------:R-:W-:Y:S05]  /*0060*/  @P0 EXIT ;  /* 0x000000000000094d */ /* 0x000fea0003800000 */
[----:B------:R-:W0:Y:S01]  /*0070*/  LDCU UR5, c[0x0][0x384] ;  /* 0x00007080ff0577ac */ /* 0x000e220008000800 */
[----:B------:R-:W-:Y:S01]  /*0080*/  HFMA2 R9, -RZ, RZ, 0, 0 ;  /* 0x00000000ff097431 */ /* 0x000fe200000001ff */
[----:B------:R-:W1:Y:S01]  /*0090*/  LDCU.64 UR10, c[0x0][0x358] ;  /* 0x00006b00ff0a77ac */ /* 0x000e620008000a00 */
[----:B0-----:R-:W-:-:S09]  /*00a0*/  UISETP.GE.AND UP0, UPT, UR5, 0x1, UPT ;  /* 0x000000010500788c */ /* 0x001fd2000bf06270 */
[----:B-1----:R-:W-:Y:S05]  /*00b0*/  BRA.U !UP0, `(.L_x_7) ;  /* 0x0000001d08f87547 */ /* 0x002fea000b800000 */
[----:B------:R-:W-:Y:S02]  /*00c0*/  UISETP.GE.U32.AND UP0, UPT, UR5, 0x10, UPT ;  /* 0x000000100500788c */ /* 0x000fe4000bf06070 */
[----:B------:R-:W-:Y:S01]  /*00d0*/  IMAD R4, R5, UR5, RZ ;  /* 0x0000000505047c24 */ /* 0x000fe2000f8e02ff */
[----:B------:R-:W-:Y:S01]  /*00e0*/  I2FP.F32.U32 R3, UR5 ;  /* 0x0000000500037c45 */ /* 0x000fe20008201000 */
[----:B------:R-:W-:Y:S01]  /*00f0*/  ULOP3.LUT UR8, UR5, 0xf, URZ, 0xc0, !UPT ;  /* 0x0000000f05087892 */ /* 0x000fe2000f8ec0ff */
[----:B------:R-:W-:Y:S01]  /*0100*/  MOV R9, RZ ;  /* 0x000000ff00097202 */ /* 0x000fe20000000f00 */
[----:B------:R-:W-:-:S03]  /*0110*/  UMOV UR4, URZ ;  /* 0x000000ff00047c82 */ /* 0x000fc60008000000 */
[----:B------:R-:W-:Y:S07]  /*0120*/  BRA.U !UP0, `(.L_x_8) ;  /* 0x0000001108307547 */ /* 0x000fee000b800000 */
[----:B------:R-:W0:Y:S01]  /*0130*/  LDCU.64 UR6, c[0x0][0x388] ;  /* 0x00007100ff0677ac */ /* 0x000e220008000a00 */
[----:B------:R-:W-:Y:S02]  /*0140*/  MOV R9, RZ ;  /* 0x000000ff00097202 */ /* 0x000fe40000000f00 */
[----:B------:R-:W-:Y:S01]  /*0150*/  MOV R2, R4 ;  /* 0x0000000400027202 */ /* 0x000fe20000000f00 */
[----:B------:R-:W-:-:S04]  /*0160*/  ULOP3.LUT UR4, UR5, 0x7ffffff0, URZ, 0xc0, !UPT ;  /* 0x7ffffff005047892 */ /* 0x000fc8000f8ec0ff */
[----:B------:R-:W-:Y:S02]  /*0170*/  UIADD3 UR9, UPT, UPT, -UR4, URZ, URZ ;  /* 0x000000ff04097290 */ /* 0x000fe4000fffe1ff */
[----:B0-----:R-:W-:-:S04]  /*0180*/  UIADD3 UR5, UP0, UPT, UR6, 0x20, URZ ;  /* 0x0000002006057890 */ /* 0x001fc8000ff1e0ff */
[----:B------:R-:W-:-:S12]  /*0190*/  UIADD3.X UR6, UPT, UPT, URZ, UR7, URZ, UP0, !UPT ;  /* 0x00000007ff067290 */ /* 0x000fd800087fe4ff */
.L_x_41:
[----:B------:R-:W-:Y:S02]  /*01a0*/  MOV R10, UR5 ;  /* 0x00000005000a7c02 */ /* 0x000fe40008000f00 */
[----:B------:R-:W-:-:S03]  /*01b0*/  MOV R11, UR6 ;  /* 0x00000006000b7c02 */ /* 0x000fc60008000f00 */
[----:B------:R-:W-:-:S05]  /*01c0*/  IMAD.WIDE R10, R2, 0x4, R10 ;  /* 0x00000004020a7825 */ /* 0x000fca00078e020a */
[----:B------:R-:W2:Y:S01]  /*01d0*/  LDG.E R0, desc[UR10][R10.64+-0x20] ;  /* 0xffffe00a0a007981 */ /* 0x000ea2000c1e1900 */
[----:B------:R-:W0:Y:S01]  /*01e0*/  MUFU.RCP R6, R3 ;  /* 0x0000000300067308 */ /* 0x000e220000001000 */
[----:B------:R-:W-:Y:S01]  /*01f0*/  BSSY.RECONVERGENT B2, `(.L_x_9) ;  /* 0x000000b000027945 */ /* 0x000fe20003800200 */
[----:B0-----:R-:W-:-:S04]  /*0200*/  FFMA R7, -R3, R6, 1 ;  /* 0x3f80000003077423 */ /* 0x001fc80000000106 */
[----:B------:R-:W-:Y:S02]  /*0210*/  FFMA R7, R6, R7, R6 ;  /* 0x0000000706077223 */ /* 0x000fe40000000006 */
[----:B--2---:R-:W0:Y:S02]  /*0220*/  FCHK P0, R0, R3 ;  /* 0x0000000300007302 */ /* 0x004e240000000000 */
[----:B------:R-:W-:-:S04]  /*0230*/  FFMA R6, R0, R7, RZ ;  /* 0x0000000700067223 */ /* 0x000fc800000000ff */
[----:B------:R-:W-:-:S04]  /*0240*/  FFMA R8, -R3, R6, R0 ;  /* 0x0000000603087223 */ /* 0x000fc80000000100 */
[----:B------:R-:W-:Y:S01]  /*0250*/  FFMA R6, R7, R8, R6 ;  /* 0x0000000807067223 */ /* 0x000fe20000000006 */
[----:B0-----:R-:W-:Y:S06]  /*0260*/  @!P0 BRA `(.L_x_10) ;  /* 0x00000000000c8947 */ /* 0x001fec0003800000 */
[----:B------:R-:W-:-:S07]  /*0270*/  MOV R6, 0x290 ;  /* 0x0000029000067802 */ /* 0x000fce0000000f00 */
[----:B------:R-:W-:Y:S05]  /*0280*/  CALL.REL.NOINC `($__internal_1_$__cuda_sm3x_div_rn_noftz_f32_slowpath) ;  /* 0x0000004800e47944 */ /* 0x000fea0003c00000 */
[----:B------:R-:W-:-:S07]  /*0290*/  MOV R6, R0 ;  /* 0x0000000000067202 */ /* 0x000fce0000000f00 */
.L_x_10:
[----:B------:R-:W-:Y:S05]  /*02a0*/  BSYNC.RECONVERGENT B2 ;  /* 0x0000000000027941 */ /* 0x000fea0003800200 */
.L_x_9:
[----:B------:R-:W2:Y:S01]  /*02b0*/  LDG.E R12, desc[UR10][R10.64+-0x1c] ;  /* 0xffffe40a0a0c7981 */ /* 0x000ea2000c1e1900 */
[----:B------:R-:W0:Y:S01]  /*02c0*/  MUFU.RCP R0, R3 ;  /* 0x0000000300007308 */ /* 0x000e220000001000 */
[----:B------:R-:W-:Y:S01]  /*02d0*/  BSSY.RECONVERGENT B2, `(.L_x_11) ;  /* 0x000000d000027945 */ /* 0x000fe20003800200 */
[----:B------:R-:W-:Y:S01]  /*02e0*/  FADD R9, R6, R9 ;  /* 0x0000000906097221 */ /* 0x000fe20000000000 */
[----:B0-----:R-:W-:-:S04]  /*02f0*/  FFMA R7, -R3, R0, 1 ;  /* 0x3f80000003077423 */ /* 0x001fc80000000100 */
[----:B------:R-:W-:Y:S01]  /*0300*/  FFMA R0, R0, R7, R0 ;  /* 0x0000000700007223 */ /* 0x000fe20000000000 */
[----:B--2---:R-:W0:Y:S03]  /*0310*/  FCHK P0, R12, R3 ;  /* 0x000000030c007302 */ /* 0x004e260000000000 */
[----:B------:R-:W-:-:S04]  /*0320*/  FFMA R7, R0, R12, RZ ;  /* 0x0000000c00077223 */ /* 0x000fc800000000ff */
[----:B------:R-:W-:-:S04]  /*0330*/  FFMA R8, -R3, R7, R12 ;  /* 0x0000000703087223 */ /* 0x000fc8000000010c */
[----:B------:R-:W-:Y:S01]  /*0340*/  FFMA R8, R0, R8, R7 ;  /* 0x0000000800087223 */ /* 0x000fe20000000007 */
[----:B0-----:R-:W-:Y:S06]  /*0350*/  @!P0 BRA `(.L_x_12) ;  /* 0x0000000000108947 */ /* 0x001fec0003800000 */
[----:B------:R-:W-:Y:S02]  /*0360*/  MOV R0, R12 ;  /* 0x0000000c00007202 */ /* 0x000fe40000000f00 */
[----:B------:R-:W-:-:S07]  /*0370*/  MOV R6, 0x390 ;  /* 0x0000039000067802 */ /* 0x000fce0000000f00 */
[----:B------:R-:W-:Y:S05]  /*0380*/  CALL.REL.NOINC `($__internal_1_$__cuda_sm3x_div_rn_noftz_f32_slowpath) ;  /* 0x0000004800a47944 */ /* 0x000fea0003c00000 */
[----:B------:R-:W-:-:S07]  /*0390*/  MOV R8, R0 ;  /* 0x0000000000087202 */ /* 0x000fce0000000f00 */
.L_x_12:
[----:B------:R-:W-:Y:S05]  /*03a0*/  BSYNC.RECONVERGENT B2 ;  /* 0x0000000000027941 */ /* 0x000fea0003800200 */
.L_x_11:
        /* <DEDUP_REMOVED lines=15> */
.L_x_14:
[----:B------:R-:W-:Y:S05]  /*04a0*/  BSYNC.RECONVERGENT B2 ;  /* 0x0000000000027941 */ /* 0x000fea0003800200 */
.L_x_13:
        /* <DEDUP_REMOVED lines=15> */
.L_x_16:
[----:B------:R-:W-:Y:S05]  /*05a0*/  BSYNC.RECONVERGENT B2 ;  /* 0x0000000000027941 */ /* 0x000fea0003800200 */
.L_x_15:
        /* <DEDUP_REMOVED lines=15> */
.L_x_18:
[----:B------:R-:W-:Y:S05]  /*06a0*/  BSYNC.RECONVERGENT B2 ;  /* 0x0000000000027941 */ /* 0x000fea0003800200 */
.L_x_17:
        /* <DEDUP_REMOVED lines=15> */
.L_x_20:
[----:B------:R-:W-:Y:S05]  /*07a0*/  BSYNC.RECONVERGENT B2 ;  /* 0x0000000000027941 */ /* 0x000fea0003800200 */
.L_x_19:
        /* <DEDUP_REMOVED lines=15> */
.L_x_22:
[----:B------:R-:W-:Y:S05]  /*08a0*/  BSYNC.RECONVERGENT B2 ;  /* 0x0000000000027941 */ /* 0x000fea0003800200 */
.L_x_21:
        /* <DEDUP_REMOVED lines=15> */
.L_x_24:
[----:B------:R-:W-:Y:S05]  /*09a0*/  BSYNC.RECONVERGENT B2 ;  /* 0x0000000000027941 */ /* 0x000fea0003800200 */
.L_x_23:
        /* <DEDUP_REMOVED lines=15> */
.L_x_26:
[----:B------:R-:W-:Y:S05]  /*0aa0*/  BSYNC.RECONVERGENT B2 ;  /* 0x0000000000027941 */ /* 0x000fea0003800200 */
.L_x_25:
        /* <DEDUP_REMOVED lines=15> */
.L_x_28:
[----:B------:R-:W-:Y:S05]  /*0ba0*/  BSYNC.RECONVERGENT B2 ;  /* 0x0000000000027941 */ /* 0x000fea0003800200 */
.L_x_27:
        /* <DEDUP_REMOVED lines=15> */
.L_x_30:
[----:B------:R-:W-:Y:S05]  /*0ca0*/  BSYNC.RECONVERGENT B2 ;  /* 0x0000000000027941 */ /* 0x000fea0003800200 */
.L_x_29:
        /* <DEDUP_REMOVED lines=15> */
.L_x_32:
[----:B------:R-:W-:Y:S05]  /*0da0*/  BSYNC.RECONVERGENT B2 ;  /* 0x0000000000027941 */ /* 0x000fea0003800200 */
.L_x_31:
        /* <DEDUP_REMOVED lines=15> */
.L_x_34:
[----:B------:R-:W-:Y:S05]  /*0ea0*/  BSYNC.RECONVERGENT B2 ;  /* 0x0000000000027941 */ /* 0x000fea0003800200 */
.L_x_33:
        /* <DEDUP_REMOVED lines=15> */
.L_x_36:
[----:B------:R-:W-:Y:S05]  /*0fa0*/  BSYNC.RECONVERGENT B2 ;  /* 0x0000000000027941 */ /* 0x000fea0003800200 */
.L_x_35:
        /* <DEDUP_REMOVED lines=15> */
.L_x_38:
[----:B------:R-:W-:Y:S05]  /*10a0*/  BSYNC.RECONVERGENT B2 ;  /* 0x0000000000027941 */ /* 0x000fea0003800200 */
.L_x_37:
        /* <DEDUP_REMOVED lines=14> */
.L_x_40:
[----:B------:R-:W-:Y:S05]  /*1190*/  BSYNC.RECONVERGENT B2 ;  /* 0x0000000000027941 */ /* 0x000fea0003800200 */
.L_x_39:
[----:B------:R-:W-:Y:S01]  /*11a0*/  UIADD3 UR9, UPT, UPT, UR9, 0x10, URZ ;  /* 0x0000001009097890 */ /* 0x000fe2000fffe0ff */
[----:B------:R-:W-:Y:S01]  /*11b0*/  FADD R9, R9, R0 ;  /* 0x0000000009097221 */ /* 0x000fe20000000000 */
[----:B------:R-:W-:Y:S02]  /*11c0*/  IADD3 R2, PT, PT, R2, 0x10, RZ ;  /* 0x0000001002027810 */ /* 0x000fe40007ffe0ff */
[----:B------:R-:W-:-:S09]  /*11d0*/  UISETP.NE.AND UP0, UPT, UR9, URZ, UPT ;  /* 0x000000ff0900728c */ /* 0x000fd2000bf05270 */
[----:B------:R-:W-:Y:S05]  /*11e0*/  BRA.U UP0, `(.L_x_41) ;  /* 0xffffffed00ec7547 */ /* 0x000fea000b83ffff */
.L_x_8:
[----:B------:R-:W-:-:S09]  /*11f0*/  UISETP.NE.AND UP0, UPT, UR8, URZ, UPT ;  /* 0x000000ff0800728c */ /* 0x000fd2000bf05270 */
[----:B------:R-:W-:Y:S05]  /*1200*/  BRA.U !UP0, `(.L_x_7) ;  /* 0x0000000d08a47547 */ /* 0x000fea000b800000 */
[----:B------:R-:W0:Y:S01]  /*1210*/  LDCU UR5, c[0x0][0x384] ;  /* 0x00007080ff0577ac */ /* 0x000e220008000800 */
[----:B------:R-:W-:Y:S02]  /*1220*/  UISETP.GE.U32.AND UP0, UPT, UR8, 0x8, UPT ;  /* 0x000000080800788c */ /* 0x000fe4000bf06070 */
[----:B0-----:R-:W-:-:S07]  /*1230*/  ULOP3.LUT UR5, UR5, 0x7, URZ, 0xc0, !UPT ;  /* 0x0000000705057892 */ /* 0x001fce000f8ec0ff */
[----:B------:R-:W-:Y:S05]  /*1240*/  BRA.U !UP0, `(.L_x_42) ;  /* 0x00000009080c7547 */ /* 0x000fea000b800000 */
[----:B------:R-:W0:Y:S01]  /*1250*/  LDC.64 R10, c[0x0][0x388] ;  /* 0x0000e200ff0a7b82 */ /* 0x000e220000000a00 */
[----:B------:R-:W-:-:S05]  /*1260*/  IADD3 R7, PT, PT, R4, UR4, RZ ;  /* 0x0000000404077c10 */ /* 0x000fca000fffe0ff */
[----:B0-----:R-:W-:-:S05]  /*1270*/  IMAD.WIDE R10, R7, 0x4, R10 ;  /* 0x00000004070a7825 */ /* 0x001fca00078e020a */
        /* <DEDUP_REMOVED lines=14> */
.L_x_44:
[----:B------:R-:W-:Y:S05]  /*1360*/  BSYNC.RECONVERGENT B2 ;  /* 0x0000000000027941 */ /* 0x000fea0003800200 */
.L_x_43:
        /* <DEDUP_REMOVED lines=15> */
.L_x_46:
[----:B------:R-:W-:Y:S05]  /*1460*/  BSYNC.RECONVERGENT B2 ;  /* 0x0000000000027941 */ /* 0x000fea0003800200 */
.L_x_45:
        /* <DEDUP_REMOVED lines=15> */
.L_x_48:
[----:B------:R-:W-:Y:S05]  /*1560*/  BSYNC.RECONVERGENT B2 ;  /* 0x0000000000027941 */ /* 0x000fea0003800200 */
.L_x_47:
        /* <DEDUP_REMOVED lines=15> */
.L_x_50:
[----:B------:R-:W-:Y:S05]  /*1660*/  BSYNC.RECONVERGENT B2 ;  /* 0x0000000000027941 */ /* 0x000fea0003800200 */
.L_x_49:
        /* <DEDUP_REMOVED lines=15> */
.L_x_52:
[----:B------:R-:W-:Y:S05]  /*1760*/  BSYNC.RECONVERGENT B2 ;  /* 0x0000000000027941 */ /* 0x000fea0003800200 */
.L_x_51:
        /* <DEDUP_REMOVED lines=15> */
.L_x_54:
[----:B------:R-:W-:Y:S05]  /*1860*/  BSYNC.RECONVERGENT B2 ;  /* 0x0000000000027941 */ /* 0x000fea0003800200 */
.L_x_53:
        /* <DEDUP_REMOVED lines=15> */
.L_x_56:
[----:B------:R-:W-:Y:S05]  /*1960*/  BSYNC.RECONVERGENT B2 ;  /* 0x0000000000027941 */ /* 0x000fea0003800200 */
.L_x_55:
        /* <DEDUP_REMOVED lines=14> */
.L_x_58:
[----:B------:R-:W-:Y:S05]  /*1a50*/  BSYNC.RECONVERGENT B2 ;  /* 0x0000000000027941 */ /* 0x000fea0003800200 */
.L_x_57:
[----:B------:R-:W-:Y:S01]  /*1a60*/  FADD R9, R2, R0 ;  /* 0x0000000002097221 */ /* 0x000fe20000000000 */
[----:B------:R-:W-:-:S12]  /*1a70*/  UIADD3 UR4, UPT, UPT, UR4, 0x8, URZ ;  /* 0x0000000804047890 */ /* 0x000fd8000fffe0ff */
.L_x_42:
        /* <DEDUP_REMOVED lines=23> */
.L_x_61:
[----:B------:R-:W-:Y:S05]  /*1bf0*/  BSYNC.RECONVERGENT B2 ;  /* 0x0000000000027941 */ /* 0x000fea0003800200 */
.L_x_60:
        /* <DEDUP_REMOVED lines=15> */
.L_x_63:
[----:B------:R-:W-:Y:S05]  /*1cf0*/  BSYNC.RECONVERGENT B2 ;  /* 0x0000000000027941 */ /* 0x000fea0003800200 */
.L_x_62:
        /* <DEDUP_REMOVED lines=15> */
.L_x_65:
[----:B------:R-:W-:Y:S05]  /*1df0*/  BSYNC.RECONVERGENT B2 ;  /* 0x0000000000027941 */ /* 0x000fea0003800200 */
.L_x_64:
        /* <DEDUP_REMOVED lines=14> */
.L_x_67:
[----:B------:R-:W-:Y:S05]  /*1ee0*/  BSYNC.RECONVERGENT B2 ;  /* 0x0000000000027941 */ /* 0x000fea0003800200 */
.L_x_66:
[----:B------:R-:W-:Y:S01]  /*1ef0*/  FADD R9, R2, R0 ;  /* 0x0000000002097221 */ /* 0x000fe20000000000 */
[----:B------:R-:W-:-:S12]  /*1f00*/  UIADD3 UR4, UPT, UPT, UR4, 0x4, URZ ;  /* 0x0000000404047890 */ /* 0x000fd8000fffe0ff */
.L_x_59:
[----:B------:R-:W-:-:S09]  /*1f10*/  UISETP.NE.AND UP0, UPT, UR6, URZ, UPT ;  /* 0x000000ff0600728c */ /* 0x000fd2000bf05270 */
[----:B------:R-:W-:Y:S05]  /*1f20*/  BRA.U !UP0, `(.L_x_7) ;  /* 0x00000001085c7547 */ /* 0x000fea000b800000 */
[----:B------:R-:W0:Y:S01]  /*1f30*/  LDC.64 R10, c[0x0][0x388] ;  /* 0x0000e200ff0a7b82 */ /* 0x000e220000000a00 */
[----:B------:R-:W-:Y:S01]  /*1f40*/  IADD3 R19, PT, PT, R4, UR4, RZ ;  /* 0x0000000404137c10 */ /* 0x000fe2000fffe0ff */
[----:B------:R-:W-:-:S12]  /*1f50*/  UIADD3 UR6, UPT, UPT, -UR6, URZ, URZ ;  /* 0x000000ff06067290 */ /* 0x000fd8000fffe1ff */
.L_x_70:
[----:B0-----:R-:W-:-:S06]  /*1f60*/  IMAD.WIDE R6, R19, 0x4, R10 ;  /* 0x0000000413067825 */ /* 0x001fcc00078e020a */
[----:B------:R-:W2:Y:S01]  /*1f70*/  LDG.E R6, desc[UR10][R6.64] ;  /* 0x0000000a06067981 */ /* 0x000ea2000c1e1900 */
[----:B------:R-:W0:Y:S01]  /*1f80*/  MUFU.RCP R0, R3 ;  /* 0x0000000300007308 */ /* 0x000e220000001000 */
[----:B------:R-:W-:Y:S01]  /*1f90*/  UIADD3 UR6, UPT, UPT, UR6, 0x1, URZ ;  /* 0x0000000106067890 */ /* 0x000fe2000fffe0ff */
[----:B------:R-:W-:Y:S03]  /*1fa0*/  BSSY.RECONVERGENT B2, `(.L_x_68) ;  /* 0x000000c000027945 */ /* 0x000fe60003800200 */
[----:B------:R-:W-:Y:S01]  /*1fb0*/  UISETP.NE.AND UP0, UPT, UR6, URZ, UPT ;  /* 0x000000ff0600728c */ /* 0x000fe2000bf05270 */
        /* <DEDUP_REMOVED lines=10> */
.L_x_69:
[----:B------:R-:W-:Y:S05]  /*2060*/  BSYNC.RECONVERGENT B2 ;  /* 0x0000000000027941 */ /* 0x000fea0003800200 */
.L_x_68:
[----:B------:R-:W-:Y:S01]  /*2070*/  FADD R9, R0, R9 ;  /* 0x0000000900097221 */ /* 0x000fe20000000000 */
[----:B------:R-:W-:Y:S01]  /*2080*/  IADD3 R19, PT, PT, R19, 0x1, RZ ;  /* 0x0000000113137810 */ /* 0x000fe20007ffe0ff */
[----:B------:R-:W-:Y:S06]  /*2090*/  BRA.U UP0, `(.L_x_70) ;  /* 0xfffffffd00b07547 */ /* 0x000fec000b83ffff */
.L_x_7:
[----:B------:R-:W0:Y:S01]  /*20a0*/  LDC R0, c[0x0][0x384] ;  /* 0x0000e100ff007b82 */ /* 0x000e220000000800 */
[----:B------:R-:W-:Y:S02]  /*20b0*/  MOV R8, RZ ;  /* 0x000000ff00087202 */ /* 0x000fe40000000f00 */
[----:B0-----:R-:W-:-:S13]  /*20c0*/  ISETP.GE.AND P0, PT, R0, 0x1, PT ;  /* 0x000000010000780c */ /* 0x001fda0003f06270 */
[----:B------:R-:W-:Y:S05]  /*20d0*/  @!P0 BRA `(.L_x_71) ;  /* 0x0000000800c08947 */ /* 0x000fea0003800000 */
[C---:B------:R-:W-:Y:S01]  /*20e0*/  ISETP.GE.U32.AND P2, PT, R0.reuse, 0x10, PT ;  /* 0x000000100000780c */ /* 0x040fe20003f46070 */
[----:B------:R-:W-:Y:S01]  /*20f0*/  HFMA2 R8, -RZ, RZ, 0, 0 ;  /* 0x00000000ff087431 */ /* 0x000fe200000001ff */
[----:B------:R-:W-:Y:S01]  /*2100*/  LOP3.LUT R22, R0, 0xf, RZ, 0xc0, !PT ;  /* 0x0000000f00167812 */ /* 0x000fe200078ec0ff */
[----:B------:R-:W-:Y:S01]  /*2110*/  IMAD R4, R5, R0, RZ ;  /* 0x0000000005047224 */ /* 0x000fe200078e02ff */
[----:B------:R-:W-:Y:S02]  /*2120*/  MOV R11, RZ ;  /* 0x000000ff000b7202 */ /* 0x000fe40000000f00 */
[----:B------:R-:W-:-:S07]  /*2130*/  ISETP.NE.AND P1, PT, R22, RZ, PT ;  /* 0x000000ff1600720c */ /* 0x000fce0003f25270 */
[----:B------:R-:W-:Y:S06]  /*2140*/  @!P2 BRA `(.L_x_72) ;  /* 0x000000040050a947 */ /* 0x000fec0003800000 */
[----:B------:R-:W0:Y:S01]  /*2150*/  LDCU.64 UR6, c[0x0][0x388] ;  /* 0x00007100ff0677ac */ /* 0x000e220008000a00 */
[----:B------:R-:W-:Y:S02]  /*2160*/  LOP3.LUT R11, R0, 0x7ffffff0, RZ, 0xc0, !PT ;  /* 0x7ffffff0000b7812 */ /* 0x000fe400078ec0ff */
[----:B------:R-:W-:Y:S01]  /*2170*/  MOV R8, RZ ;  /* 0x000000ff00087202 */ /* 0x000fe20000000f00 */
[----:B------:R-:W1:Y:S01]  /*2180*/  LDCU.64 UR4, c[0x0][0x390] ;  /* 0x00007200ff0477ac */ /* 0x000e620008000a00 */
[----:B------:R-:W-:Y:S02]  /*2190*/  MOV R10, R4 ;  /* 0x00000004000a7202 */ /* 0x000fe40000000f00 */
[----:B------:R-:W-:Y:S01]  /*21a0*/  IADD3 R12, PT, PT, -R11, RZ, RZ ;  /* 0x000000ff0b0c7210 */ /* 0x000fe20007ffe1ff */
[----:B0-----:R-:W-:Y:S02]  /*21b0*/  UIADD3 UR6, UP1, UPT, UR6, 0x20, URZ ;  /* 0x0000002006067890 */ /* 0x001fe4000ff3e0ff */
[----:B-1----:R-:W-:-:S02]  /*21c0*/  UIADD3 UR4, UP0, UPT, UR4, 0x20, URZ ;  /* 0x0000002004047890 */ /* 0x002fc4000ff1e0ff */
[----:B------:R-:W-:Y:S02]  /*21d0*/  UIADD3.X UR7, UPT, UPT, URZ, UR7, URZ, UP1, !UPT ;  /* 0x00000007ff077290 */ /* 0x000fe40008ffe4ff */
[----:B------:R-:W-:-:S12]  /*21e0*/  UIADD3.X UR5, UPT, UPT, URZ, UR5, URZ, UP0, !UPT ;  /* 0x00000005ff057290 */ /* 0x000fd800087fe4ff */
.L_x_73:
[----:B------:R-:W-:Y:S02]  /*21f0*/  MOV R2, UR6 ;  /* 0x0000000600027c02 */ /* 0x000fe40008000f00 */
[----:B------:R-:W-:-:S03]  /*2200*/  MOV R3, UR7 ;  /* 0x0000000700037c02 */ /* 0x000fc60008000f00 */
[----:B------:R-:W-:-:S05]  /*2210*/  IMAD.WIDE R2, R10, 0x4, R2 ;  /* 0x000000040a027825 */ /* 0x000fca00078e0202 */
[----:B-1----:R-:W2:Y:S01]  /*2220*/  LDG.E R20, desc[UR10][R2.64+-0x20] ;  /* 0xffffe00a02147981 */ /* 0x002ea2000c1e1900 */
[----:B------:R-:W-:Y:S02]  /*2230*/  MOV R6, UR4 ;  /* 0x0000000400067c02 */ /* 0x000fe40008000f00 */
[----:B------:R-:W-:-:S03]  /*2240*/  MOV R7, UR5 ;  /* 0x0000000500077c02 */ /* 0x000fc60008000f00 */
[----:B------:R-:W-:-:S04]  /*2250*/  IMAD.WIDE R6, R10, 0x4, R6 ;  /* 0x000000040a067825 */ /* 0x000fc800078e0206 */
[----:B--2---:R-:W-:-:S05]  /*2260*/  FADD R20, R20, -R9 ;  /* 0x8000000914147221 */ /* 0x004fca0000000000 */
[----:B------:R0:W-:Y:S04]  /*2270*/  STG.E desc[UR10][R6.64+-0x20], R20 ;  /* 0xffffe01406007986 */ /* 0x0001e8000c10190a */
[----:B------:R-:W2:Y:S02]  /*2280*/  LDG.E R18, desc[UR10][R2.64+-0x1c] ;  /* 0xffffe40a02127981 */ /* 0x000ea4000c1e1900 */
[----:B--2---:R-:W-:-:S05]  /*2290*/  FADD R18, R18, -R9 ;  /* 0x8000000912127221 */ /* 0x004fca0000000000 */
[----:B------:R1:W-:Y:S04]  /*22a0*/  STG.E desc[UR10][R6.64+-0x1c], R18 ;  /* 0xffffe41206007986 */ /* 0x0003e8000c10190a */
[----:B------:R-:W2:Y:S02]  /*22b0*/  LDG.E R14, desc[UR10][R2.64+-0x18] ;  /* 0xffffe80a020e7981 */ /* 0x000ea4000c1e1900 */
[----:B--2---:R-:W-:-:S05]  /*22c0*/  FADD R13, R14, -R9 ;  /* 0x800000090e0d7221 */ /* 0x004fca0000000000 */
[----:B------:R2:W-:Y:S04]  /*22d0*/  STG.E desc[UR10][R6.64+-0x18], R13 ;  /* 0xffffe80d06007986 */ /* 0x0005e8000c10190a */
[----:B------:R-:W3:Y:S02]  /*22e0*/  LDG.E R16, desc[UR10][R2.64+-0x14] ;  /* 0xffffec0a02107981 */ /* 0x000ee4000c1e1900 */
[----:B---3--:R-:W-:-:S05]  /*22f0*/  FADD R16, R16, -R9 ;  /* 0x8000000910107221 */ /* 0x008fca0000000000 */
[----:B------:R-:W-:Y:S04]  /*2300*/  STG.E desc[UR10][R6.64+-0x14], R16 ;  /* 0xffffec1006007986 */ /* 0x000fe8000c10190a */
[----:B------:R-:W3:Y:S02]  /*2310*/  LDG.E R14, desc[UR10][R2.64+-0x10] ;  /* 0xfffff00a020e7981 */ /* 0x000ee4000c1e1900 */
[----:B---3--:R-:W-:-:S05]  /*2320*/  FADD R14, R14, -R9 ;  /* 0x800000090e0e7221 */ /* 0x008fca0000000000 */
[----:B------:R3:W-:Y:S04]  /*2330*/  STG.E desc[UR10][R6.64+-0x10], R14 ;  /* 0xfffff00e06007986 */ /* 0x0007e8000c10190a */
[----:B------:R-:W4:Y:S02]  /*2340*/  LDG.E R24, desc[UR10][R2.64+-0xc] ;  /* 0xfffff40a02187981 */ /* 0x000f24000c1e1900 */
[----:B----4-:R-:W-:-:S05]  /*2350*/  FADD R29, R24, -R9 ;  /* 0x80000009181d7221 */ /* 0x010fca0000000000 */
[----:B------:R-:W-:Y:S04]  /*2360*/  STG.E desc[UR10][R6.64+-0xc], R29 ;  /* 0xfffff41d06007986 */ /* 0x000fe8000c10190a */
        /* <DEDUP_REMOVED lines=18> */
[----:B------:R-:W4:Y:S01]  /*2490*/  LDG.E R24, desc[UR10][R2.64+0x10] ;  /* 0x0000100a02187981 */ /* 0x000f22000c1e1900 */
[----:B0-----:R-:W-:Y:S01]  /*24a0*/  FFMA R20, R20, R20, R8 ;  /* 0x0000001414147223 */ /* 0x001fe20000000008 */
[----:B----4-:R-:W-:-:S05]  /*24b0*/  FADD R15, R24, -R9 ;  /* 0x80000009180f7221 */ /* 0x010fca0000000000 */
[----:B------:R0:W-:Y:S04]  /*24c0*/  STG.E desc[UR10][R6.64+0x10], R15 ;  /* 0x0000100f06007986 */ /* 0x0001e8000c10190a */
[----:B------:R-:W4:Y:S01]  /*24d0*/  LDG.E R8, desc[UR10][R2.64+0x14] ;  /* 0x0000140a02087981 */ /* 0x000f22000c1e1900 */
[----:B------:R-:W-:Y:S01]  /*24e0*/  FFMA R24, R18, R18, R20 ;  /* 0x0000001212187223 */ /* 0x000fe20000000014 */
[----:B----4-:R-:W-:-:S05]  /*24f0*/  FADD R8, R8, -R9 ;  /* 0x8000000908087221 */ /* 0x010fca0000000000 */
[----:B------:R4:W-:Y:S04]  /*2500*/  STG.E desc[UR10][R6.64+0x14], R8 ;  /* 0x0000140806007986 */ /* 0x0009e8000c10190a */
[----:B-1----:R-:W5:Y:S01]  /*2510*/  LDG.E R18, desc[UR10][R2.64+0x18] ;  /* 0x0000180a02127981 */ /* 0x002f62000c1e1900 */
[----:B--2---:R-:W-:-:S04]  /*2520*/  FFMA R13, R13, R13, R24 ;  /* 0x0000000d0d0d7223 */ /* 0x004fc80000000018 */
[----:B------:R-:W-:-:S04]  /*2530*/  FFMA R13, R16, R16, R13 ;  /* 0x00000010100d7223 */ /* 0x000fc8000000000d */
[----:B---3--:R-:W-:Y:S01]  /*2540*/  FFMA R14, R14, R14, R13 ;  /* 0x0000000e0e0e7223 */ /* 0x008fe2000000000d */
[----:B-----5:R-:W-:-:S05]  /*2550*/  FADD R18, R18, -R9 ;  /* 0x8000000912127221 */ /* 0x020fca0000000000 */
[----:B------:R1:W-:Y:S04]  /*2560*/  STG.E desc[UR10][R6.64+0x18], R18 ;  /* 0x0000181206007986 */ /* 0x0003e8000c10190a */
[----:B------:R-:W2:Y:S01]  /*2570*/  LDG.E R20, desc[UR10][R2.64+0x1c] ;  /* 0x00001c0a02147981 */ /* 0x000ea2000c1e1900 */
[----:B------:R-:W-:Y:S01]  /*2580*/  FFMA R14, R29, R29, R14 ;  /* 0x0000001d1d0e7223 */ /* 0x000fe2000000000e */
[----:B------:R-:W-:Y:S02]  /*2590*/  IADD3 R12, PT, PT, R12, 0x10, RZ ;  /* 0x000000100c0c7810 */ /* 0x000fe40007ffe0ff */
[----:B------:R-:W-:Y:S01]  /*25a0*/  IADD3 R10, PT, PT, R10, 0x10, RZ ;  /* 0x000000100a0a7810 */ /* 0x000fe20007ffe0ff */
[----:B------:R-:W-:Y:S01]  /*25b0*/  FFMA R14, R27, R27, R14 ;  /* 0x0000001b1b0e7223 */ /* 0x000fe2000000000e */
[----:B------:R-:W-:-:S03]  /*25c0*/  ISETP.NE.AND P2, PT, R12, RZ, PT ;  /* 0x000000ff0c00720c */ /* 0x000fc60003f45270 */
[----:B------:R-:W-:-:S04]  /*25d0*/  FFMA R14, R25, R25, R14 ;  /* 0x00000019190e7223 */ /* 0x000fc8000000000e */
[----:B------:R-:W-:-:S04]  /*25e0*/  FFMA R14, R23, R23, R14 ;  /* 0x00000017170e7223 */ /* 0x000fc8000000000e */
[----:B------:R-:W-:-:S04]  /*25f0*/  FFMA R14, R21, R21, R14 ;  /* 0x00000015150e7223 */ /* 0x000fc8000000000e */
[----:B------:R-:W-:-:S04]  /*2600*/  FFMA R14, R19, R19, R14 ;  /* 0x00000013130e7223 */ /* 0x000fc8000000000e */
[----:B------:R-:W-:-:S04]  /*2610*/  FFMA R14, R17, R17, R14 ;  /* 0x00000011110e7223 */ /* 0x000fc8000000000e */
[----:B0-----:R-:W-:-:S04]  /*2620*/  FFMA R15, R15, R15, R14 ;  /* 0x0000000f0f0f7223 */ /* 0x001fc8000000000e */
[----:B------:R-:W-:-:S04]  /*2630*/  FFMA R15, R8, R8, R15 ;  /* 0x00000008080f7223 */ /* 0x000fc8000000000f */
[----:B------:R-:W-:Y:S01]  /*2640*/  FFMA R15, R18, R18, R15 ;  /* 0x00000012120f7223 */ /* 0x000fe2000000000f */
[----:B--2---:R-:W-:-:S04]  /*2650*/  FADD R20, R20, -R9 ;  /* 0x8000000914147221 */ /* 0x004fc80000000000 */
[----:B----4-:R-:W-:Y:S01]  /*2660*/  FFMA R8, R20, R20, R15 ;  /* 0x0000001414087223 */ /* 0x010fe2000000000f */
[----:B------:R1:W-:Y:S01]  /*2670*/  STG.E desc[UR10][R6.64+0x1c], R20 ;  /* 0x00001c1406007986 */ /* 0x0003e2000c10190a */
[----:B------:R-:W-:Y:S05]  /*2680*/  @P2 BRA `(.L_x_73) ;  /* 0xfffffff800d82947 */ /* 0x000fea000383ffff */
.L_x_72:
[----:B------:R-:W-:Y:S05]  /*2690*/  @!P1 BRA `(.L_x_71) ;  /* 0x0000000400509947 */ /* 0x000fea0003800000 */
[----:B------:R-:W-:Y:S02]  /*26a0*/  ISETP.GE.U32.AND P1, PT, R22, 0x8, PT ;  /* 0x000000081600780c */ /* 0x000fe40003f26070 */
[----:B------:R-:W-:-:S04]  /*26b0*/  LOP3.LUT R12, R0, 0x7, RZ, 0xc0, !PT ;  /* 0x00000007000c7812 */ /* 0x000fc800078ec0ff */
[----:B------:R-:W-:-:S07]  /*26c0*/  ISETP.NE.AND P2, PT, R12, RZ, PT ;  /* 0x000000ff0c00720c */ /* 0x000fce0003f45270 */
[----:B------:R-:W-:Y:S06]  /*26d0*/  @!P1 BRA `(.L_x_74) ;  /* 0x0000000000989947 */ /* 0x000fec0003800000 */
[----:B------:R-:W0:Y:S01]  /*26e0*/  LDC.64 R2, c[0x0][0x388] ;  /* 0x0000e200ff027b82 */ /* 0x000e220000000a00 */
[----:B------:R-:W-:-:S07]  /*26f0*/  IADD3 R13, PT, PT, R4, R11, RZ ;  /* 0x0000000b040d7210 */ /* 0x000fce0007ffe0ff */
[----:B-1----:R-:W1:Y:S01]  /*2700*/  LDC.64 R6, c[0x0][0x390] ;  /* 0x0000e400ff067b82 */ /* 0x002e620000000a00 */
[----:B0-----:R-:W-:-:S05]  /*2710*/  IMAD.WIDE R2, R13, 0x4, R2 ;  /* 0x000000040d027825 */ /* 0x001fca00078e0202 */
[----:B------:R-:W2:Y:S01]  /*2720*/  LDG.E R10, desc[UR10][R2.64] ;  /* 0x0000000a020a7981 */ /* 0x000ea2000c1e1900 */
[----:B-1----:R-:W-:-:S04]  /*2730*/  IMAD.WIDE R6, R13, 0x4, R6 ;  /* 0x000000040d067825 */ /* 0x002fc800078e0206 */
[----:B--2---:R-:W-:-:S05]  /*2740*/  FADD R13, R10, -R9 ;  /* 0x800000090a0d7221 */ /* 0x004fca0000000000 */
[----:B------:R0:W-:Y:S04]  /*2750*/  STG.E desc[UR10][R6.64], R13 ;  /* 0x0000000d06007986 */ /* 0x0001e8000c10190a */
[----:B------:R-:W2:Y:S02]  /*2760*/  LDG.E R10, desc[UR10][R2.64+0x4] ;  /* 0x0000040a020a7981 */ /* 0x000ea4000c1e1900 */
[----:B--2---:R-:W-:-:S05]  /*2770*/  FADD R15, R10, -R9 ;  /* 0x800000090a0f7221 */ /* 0x004fca0000000000 */
[----:B------:R2:W-:Y:S04]  /*2780*/  STG.E desc[UR10][R6.64+0x4], R15 ;  /* 0x0000040f06007986 */ /* 0x0005e8000c10190a */
[----:B------:R-:W3:Y:S02]  /*2790*/  LDG.E R10, desc[UR10][R2.64+0x8] ;  /* 0x0000080a020a7981 */ /* 0x000ee4000c1e1900 */
[----:B---3--:R-:W-:-:S05]  /*27a0*/  FADD R17, R10, -R9 ;  /* 0x800000090a117221 */ /* 0x008fca0000000000 */
        /* <DEDUP_REMOVED lines=13> */
[----:B------:R-:W0:Y:S01]  /*2880*/  LDG.E R10, desc[UR10][R2.64+0x1c] ;  /* 0x00001c0a020a7981 */ /* 0x000e22000c1e1900 */
[----:B------:R-:W-:Y:S01]  /*2890*/  FFMA R8, R13, R13, R8 ;  /* 0x0000000d0d087223 */ /* 0x000fe20000000008 */
[----:B------:R-:W-:-:S03]  /*28a0*/  IADD3 R11, PT, PT, R11, 0x8, RZ ;  /* 0x000000080b0b7810 */ /* 0x000fc60007ffe0ff */
[----:B------:R-:W-:-:S04]  /*28b0*/  FFMA R8, R15, R15, R8 ;  /* 0x0000000f0f087223 */ /* 0x000fc80000000008 */
[----:B------:R-:W-:-:S04]  /*28c0*/  FFMA R8, R17, R17, R8 ;  /* 0x0000001111087223 */ /* 0x000fc80000000008 */
[----:B------:R-:W-:-:S04]  /*28d0*/  FFMA R8, R19, R19, R8 ;  /* 0x0000001313087223 */ /* 0x000fc80000000008 */
[----:B------:R-:W-:-:S04]  /*28e0*/  FFMA R8, R21, R21, R8 ;  /* 0x0000001515087223 */ /* 0x000fc80000000008 */
[----:B------:R-:W-:-:S04]  /*28f0*/  FFMA R8, R23, R23, R8 ;  /* 0x0000001717087223 */ /* 0x000fc80000000008 */
[----:B------:R-:W-:Y:S01]  /*2900*/  FFMA R8, R25, R25, R8 ;  /* 0x0000001919087223 */ /* 0x000fe20000000008 */
[----:B0-----:R-:W-:-:S04]  /*2910*/  FADD R13, R10, -R9 ;  /* 0x800000090a0d7221 */ /* 0x001fc80000000000 */
[----:B------:R-:W-:Y:S01]  /*2920*/  FFMA R8, R13, R13, R8 ;  /* 0x0000000d0d087223 */ /* 0x000fe20000000008 */
[----:B------:R2:W-:Y:S06]  /*2930*/  STG.E desc[UR10][R6.64+0x1c], R13 ;  /* 0x00001c0d06007986 */ /* 0x0005ec000c10190a */
.L_x_74:
[----:B------:R-:W-:Y:S05]  /*2940*/  @!P2 BRA `(.L_x_71) ;  /* 0x0000000000a4a947 */ /* 0x000fea0003800000 */
[----:B------:R-:W-:Y:S02]  /*2950*/  ISETP.GE.U32.AND P1, PT, R12, 0x4, PT ;  /* 0x000000040c00780c */ /* 0x000fe40003f26070 */
[----:B------:R-:W-:-:S04]  /*2960*/  LOP3.LUT R0, R0, 0x3, RZ, 0xc0, !PT ;  /* 0x0000000300007812 */ /* 0x000fc800078ec0ff */
[----:B------:R-:W-:-:S07]  /*2970*/  ISETP.NE.AND P2, PT, R0, RZ, PT ;  /* 0x000000ff0000720c */ /* 0x000fce0003f45270 */
[----:B------:R-:W-:Y:S06]  /*2980*/  @!P1 BRA `(.L_x_75) ;  /* 0x0000000000589947 */ /* 0x000fec0003800000 */
[----:B------:R-:W0:Y:S01]  /*2990*/  LDC.64 R2, c[0x0][0x388] ;  /* 0x0000e200ff027b82 */ /* 0x000e220000000a00 */
[----:B--2---:R-:W-:-:S07]  /*29a0*/  IADD3 R13, PT, PT, R4, R11, RZ ;  /* 0x0000000b040d7210 */ /* 0x004fce0007ffe0ff */
        /* <DEDUP_REMOVED lines=12> */
[----:B------:R-:W2:Y:S01]  /*2a70*/  LDG.E R10, desc[UR10][R2.64+0xc] ;  /* 0x00000c0a020a7981 */ /* 0x000ea2000c1e1900 */
[----:B------:R-:W-:Y:S01]  /*2a80*/  FFMA R8, R13, R13, R8 ;  /* 0x0000000d0d087223 */ /* 0x000fe20000000008 */
[----:B------:R-:W-:-:S03]  /*2a90*/  IADD3 R11, PT, PT, R11, 0x4, RZ ;  /* 0x000000040b0b7810 */ /* 0x000fc60007ffe0ff */
[----:B------:R-:W-:-:S04]  /*2aa0*/  FFMA R8, R15, R15, R8 ;  /* 0x0000000f0f087223 */ /* 0x000fc80000000008 */
[----:B------:R-:W-:Y:S01]  /*2ab0*/  FFMA R8, R17, R17, R8 ;  /* 0x0000001111087223 */ /* 0x000fe20000000008 */
[----:B--2---:R-:W-:-:S04]  /*2ac0*/  FADD R19, R10, -R9 ;  /* 0x800000090a137221 */ /* 0x004fc80000000000 */
[----:B------:R-:W-:Y:S01]  /*2ad0*/  FFMA R8, R19, R19, R8 ;  /* 0x0000001313087223 */ /* 0x000fe20000000008 */
[----:B------:R0:W-:Y:S06]  /*2ae0*/  STG.E desc[UR10][R6.64+0xc], R19 ;  /* 0x00000c1306007986 */ /* 0x0001ec000c10190a */
.L_x_75:
[----:B------:R-:W-:Y:S05]  /*2af0*/  @!P2 BRA `(.L_x_71) ;  /* 0x000000000038a947 */ /* 0x000fea0003800000 */
[----:B0-2---:R-:W0:Y:S01]  /*2b00*/  LDC.64 R12, c[0x0][0x390] ;  /* 0x0000e400ff0c7b82 */ /* 0x005e220000000a00 */
[----:B------:R-:W-:Y:S02]  /*2b10*/  IADD3 R11, PT, PT, R4, R11, RZ ;  /* 0x0000000b040b7210 */ /* 0x000fe40007ffe0ff */
[----:B------:R-:W-:-:S05]  /*2b20*/  IADD3 R0, PT, PT, -R0, RZ, RZ ;  /* 0x000000ff00007210 */ /* 0x000fca0007ffe1ff */
[----:B------:R-:W2:Y:S02]  /*2b30*/  LDC.64 R14, c[0x0][0x388] ;  /* 0x0000e200ff0e7b82 */ /* 0x000ea40000000a00 */
.L_x_76:
[----:B-12---:R-:W-:-:S06]  /*2b40*/  IMAD.WIDE R6, R11, 0x4, R14 ;  /* 0x000000040b067825 */ /* 0x006fcc00078e020e */
[----:B------:R-:W2:Y:S01]  /*2b50*/  LDG.E R6, desc[UR10][R6.64] ;  /* 0x0000000a06067981 */ /* 0x000ea2000c1e1900 */
[C---:B0--3--:R-:W-:Y:S01]  /*2b60*/  IMAD.WIDE R2, R11.reuse, 0x4, R12 ;  /* 0x000000040b027825 */ /* 0x049fe200078e020c */
[----:B------:R-:W-:Y:S02]  /*2b70*/  IADD3 R0, PT, PT, R0, 0x1, RZ ;  /* 0x0000000100007810 */ /* 0x000fe40007ffe0ff */
[----:B------:R-:W-:Y:S02]  /*2b80*/  IADD3 R11, PT, PT, R11, 0x1, RZ ;  /* 0x000000010b0b7810 */ /* 0x000fe40007ffe0ff */
[----:B------:R-:W-:Y:S01]  /*2b90*/  ISETP.NE.AND P1, PT, R0, RZ, PT ;  /* 0x000000ff0000720c */ /* 0x000fe20003f25270 */
[----:B--2---:R-:W-:-:S04]  /*2ba0*/  FADD R17, R6, -R9 ;  /* 0x8000000906117221 */ /* 0x004fc80000000000 */
[----:B------:R-:W-:Y:S01]  /*2bb0*/  FFMA R8, R17, R17, R8 ;  /* 0x0000001111087223 */ /* 0x000fe20000000008 */
[----:B------:R3:W-:Y:S07]  /*2bc0*/  STG.E desc[UR10][R2.64], R17 ;  /* 0x0000001102007986 */ /* 0x0007ee000c10190a */
[----:B------:R-:W-:Y:S05]  /*2bd0*/  @P1 BRA `(.L_x_76) ;  /* 0xfffffffc00d81947 */ /* 0x000fea000383ffff */
.L_x_71:
[----:B------:R-:W-:Y:S01]  /*2be0*/  IADD3 R0, PT, PT, R8, -0xd000000, RZ ;  /* 0xf300000008007810 */ /* 0x000fe20007ffe0ff */
[----:B012---:R0:W1:Y:S01]  /*2bf0*/  MUFU.RSQ R7, R8 ;  /* 0x0000000800077308 */ /* 0x0070620000001400 */
[----:B------:R-:W-:Y:S02]  /*2c00*/  BSSY.RECONVERGENT B0, `(.L_x_77) ;  /* 0x000000c000007945 */ /* 0x000fe40003800200 */
[----:B------:R-:W-:-:S13]  /*2c10*/  ISETP.GT.U32.AND P1, PT, R0, 0x727fffff, PT ;  /* 0x727fffff0000780c */ /* 0x000fda0003f24070 */
[----:B0-----:R-:W-:Y:S05]  /*2c20*/  @!P1 BRA `(.L_x_78) ;  /* 0x0000000000149947 */ /* 0x001fea0003800000 */
[----:B------:R-:W-:Y:S02]  /*2c30*/  MOV R0, R8 ;  /* 0x0000000800007202 */ /* 0x000fe40000000f00 */
[----:B------:R-:W-:-:S07]  /*2c40*/  MOV R9, 0x2c60 ;  /* 0x00002c6000097802 */ /* 0x000fce0000000f00 */
[----:B-1-3--:R-:W-:Y:S05]  /*2c50*/  CALL.REL.NOINC `($__internal_0_$__cuda_sm20_sqrt_rn_f32_slowpath) ;  /* 0x0000002000147944 */ /* 0x00afea0003c00000 */
[----:B------:R-:W-:Y:S01]  /*2c60*/  MOV R3, R0 ;  /* 0x0000000000037202 */ /* 0x000fe20000000f00 */
[----:B------:R-:W-:Y:S06]  /*2c70*/  BRA `(.L_x_79) ;  /* 0x0000000000107947 */ /* 0x000fec0003800000 */
.L_x_78:
[C---:B-1-3--:R-:W-:Y:S01]  /*2c80*/  FMUL.FTZ R3, R7.reuse, R8 ;  /* 0x0000000807037220 */ /* 0x04afe20000410000 */
[----:B------:R-:W-:-:S03]  /*2c90*/  FMUL.FTZ R0, R7, 0.5 ;  /* 0x3f00000007007820 */ /* 0x000fc60000410000 */
[----:B------:R-:W-:-:S04]  /*2ca0*/  FFMA R8, -R3, R3, R8 ;  /* 0x0000000303087223 */ /* 0x000fc80000000108 */
[----:B------:R-:W-:-:S07]  /*2cb0*/  FFMA R3, R8, R0, R3 ;  /* 0x0000000008037223 */ /* 0x000fce0000000003 */
.L_x_79:
[----:B------:R-:W-:Y:S05]  /*2cc0*/  BSYNC.RECONVERGENT B0 ;  /* 0x0000000000007941 */ /* 0x000fea0003800200 */
.L_x_77:
[----:B------:R-:W-:Y:S05]  /*2cd0*/  @!P0 EXIT ;  /* 0x000000000000894d */ /* 0x000fea0003800000 */
[----:B------:R-:W0:Y:S01]  /*2ce0*/  LDCU UR5, c[0x0][0x384] ;  /* 0x00007080ff0577ac */ /* 0x000e220008000800 */
[----:B------:R-:W-:Y:S01]  /*2cf0*/  UMOV UR4, URZ ;  /* 0x000000ff00047c82 */ /* 0x000fe20008000000 */
[----:B0-----:R-:W-:Y:S02]  /*2d00*/  UISETP.GE.U32.AND UP0, UPT, UR5, 0x10, UPT ;  /* 0x000000100500788c */ /* 0x001fe4000bf06070 */
[----:B------:R-:W-:Y:S01]  /*2d10*/  IMAD R5, R5, UR5, RZ ;  /* 0x0000000505057c24 */ /* 0x000fe2000f8e02ff */
[----:B------:R-:W-:-:S06]  /*2d20*/  ULOP3.LUT UR8, UR5, 0xf, URZ, 0xc0, !UPT ;  /* 0x0000000f05087892 */ /* 0x000fcc000f8ec0ff */
[----:B------:R-:W-:Y:S06]  /*2d30*/  BRA.U !UP0, `(.L_x_80) ;  /* 0x00000011082c7547 */ /* 0x000fec000b800000 */
[----:B------:R-:W0:Y:S01]  /*2d40*/  LDCU.64 UR6, c[0x0][0x390] ;  /* 0x00007200ff0677ac */ /* 0x000e220008000a00 */
[----:B------:R-:W-:Y:S01]  /*2d50*/  MOV R2, R5 ;  /* 0x0000000500027202 */ /* 0x000fe20000000f00 */
[----:B------:R-:W-:-:S04]  /*2d60*/  ULOP3.LUT UR4, UR5, 0x7ffffff0, URZ, 0xc0, !UPT ;  /* 0x7ffffff005047892 */ /* 0x000fc8000f8ec0ff */
[----:B------:R-:W-:Y:S02]  /*2d70*/  UIADD3 UR5, UPT, UPT, -UR4, URZ, URZ ;  /* 0x000000ff04057290 */ /* 0x000fe4000fffe1ff */
[----:B0-----:R-:W-:-:S04]  /*2d80*/  UIADD3 UR6, UP0, UPT, UR6, 0x20, URZ ;  /* 0x0000002006067890 */ /* 0x001fc8000ff1e0ff */
[----:B------:R-:W-:-:S12]  /*2d90*/  UIADD3.X UR7, UPT, UPT, URZ, UR7, URZ, UP0, !UPT ;  /* 0x00000007ff077290 */ /* 0x000fd800087fe4ff */
.L_x_113:
[----:B0-----:R-:W-:Y:S02]  /*2da0*/  MOV R10, UR6 ;  /* 0x00000006000a7c02 */ /* 0x001fe40008000f00 */
[----:B------:R-:W-:-:S03]  /*2db0*/  MOV R11, UR7 ;  /* 0x00000007000b7c02 */ /* 0x000fc60008000f00 */
[----:B------:R-:W-:-:S05]  /*2dc0*/  IMAD.WIDE R10, R2, 0x4, R10 ;  /* 0x00000004020a7825 */ /* 0x000fca00078e020a */
[----:B------:R-:W2:Y:S01]  /*2dd0*/  LDG.E R0, desc[UR10][R10.64+-0x20] ;  /* 0xffffe00a0a007981 */ /* 0x000ea2000c1e1900 */
[----:B------:R-:W0:Y:S01]  /*2de0*/  MUFU.RCP R4, R3 ;  /* 0x0000000300047308 */ /* 0x000e220000001000 */
[----:B------:R-:W-:Y:S01]  /*2df0*/  UIADD3 UR5, UPT, UPT, UR5, 0x10, URZ ;  /* 0x0000001005057890 */ /* 0x000fe2000fffe0ff */
[----:B------:R-:W-:Y:S03]  /*2e00*/  BSSY.RECONVERGENT B2, `(.L_x_81) ;  /* 0x000000c000027945 */ /* 0x000fe60003800200 */
[----:B------:R-:W-:Y:S01]  /*2e10*/  UISETP.NE.AND UP0, UPT, UR5, URZ, UPT ;  /* 0x000000ff0500728c */ /* 0x000fe2000bf05270 */
[----:B0-----:R-:W-:-:S04]  /*2e20*/  FFMA R7, R4, -R3, 1 ;  /* 0x3f80000004077423 */ /* 0x001fc80000000803 */
[----:B------:R-:W-:Y:S01]  /*2e30*/  FFMA R7, R4, R7, R4 ;  /* 0x0000000704077223 */ /* 0x000fe20000000004 */
[----:B--2---:R-:W0:Y:S03]  /*2e40*/  FCHK P0, R0, R3 ;  /* 0x0000000300007302 */ /* 0x004e260000000000 */
[----:B------:R-:W-:-:S04]  /*2e50*/  FFMA R4, R0, R7, RZ ;  /* 0x0000000700047223 */ /* 0x000fc800000000ff */
[----:B------:R-:W-:-:S04]  /*2e60*/  FFMA R6, R4, -R3, R0 ;  /* 0x8000000304067223 */ /* 0x000fc80000000000 */
[----:B------:R-:W-:Y:S01]  /*2e70*/  FFMA R7, R7, R6, R4 ;  /* 0x0000000607077223 */ /* 0x000fe20000000004 */
[----:B0-----:R-:W-:Y:S06]  /*2e80*/  @!P0 BRA `(.L_x_82) ;  /* 0x00000000000c8947 */ /* 0x001fec0003800000 */
[----:B------:R-:W-:-:S07]  /*2e90*/  MOV R6, 0x2eb0 ;  /* 0x00002eb000067802 */ /* 0x000fce0000000f00 */
[----:B------:R-:W-:Y:S05]  /*2ea0*/  CALL.REL.NOINC `($__internal_1_$__cuda_sm3x_div_rn_noftz_f32_slowpath) ;  /* 0x0000001c00dc7944 */ /* 0x000fea0003c00000 */
[----:B------:R-:W-:-:S07]  /*2eb0*/  MOV R7, R0 ;  /* 0x0000000000077202 */ /* 0x000fce0000000f00 */
.L_x_82:
[----:B------:R-:W-:Y:S05]  /*2ec0*/  BSYNC.RECONVERGENT B2 ;  /* 0x0000000000027941 */ /* 0x000fea0003800200 */
.L_x_81:
[----:B------:R-:W2:Y:S01]  /*2ed0*/  LDG.E R13, desc[UR10][R10.64+-0x1c] ;  /* 0xffffe40a0a0d7981 */ /* 0x000ea2000c1e1900 */
[----:B------:R-:W0:Y:S01]  /*2ee0*/  MUFU.RCP R0, R3 ;  /* 0x0000000300007308 */ /* 0x000e220000001000 */
[----:B------:R-:W-:Y:S02]  /*2ef0*/  BSSY.RECONVERGENT B2, `(.L_x_83) ;  /* 0x000000d000027945 */ /* 0x000fe40003800200 */
[----:B------:R1:W-:Y:S01]  /*2f00*/  STG.E desc[UR10][R10.64+-0x20], R7 ;  /* 0xffffe0070a007986 */ /* 0x0003e2000c10190a */
[----:B0-----:R-:W-:-:S04]  /*2f10*/  FFMA R9, R0, -R3, 1 ;  /* 0x3f80000000097423 */ /* 0x001fc80000000803 */
[----:B------:R-:W-:Y:S01]  /*2f20*/  FFMA R0, R0, R9, R0 ;  /* 0x0000000900007223 */ /* 0x000fe20000000000 */
[----:B--2---:R-:W0:Y:S03]  /*2f30*/  FCHK P0, R13, R3 ;  /* 0x000000030d007302 */ /* 0x004e260000000000 */
[----:B------:R-:W-:-:S04]  /*2f40*/  FFMA R4, R0, R13, RZ ;  /* 0x0000000d00047223 */ /* 0x000fc800000000ff */
[----:B------:R-:W-:-:S04]  /*2f50*/  FFMA R9, R4, -R3, R13 ;  /* 0x8000000304097223 */ /* 0x000fc8000000000d */
[----:B------:R-:W-:Y:S01]  /*2f60*/  FFMA R9, R0, R9, R4 ;  /* 0x0000000900097223 */ /* 0x000fe20000000004 */
[----:B01----:R-:W-:Y:S06]  /*2f70*/  @!P0 BRA `(.L_x_84) ;  /* 0x0000000000108947 */ /* 0x003fec0003800000 */
[----:B------:R-:W-:Y:S02]  /*2f80*/  MOV R0, R13 ;  /* 0x0000000d00007202 */ /* 0x000fe40000000f00 */
[----:B------:R-:W-:-:S07]  /*2f90*/  MOV R6, 0x2fb0 ;  /* 0x00002fb000067802 */ /* 0x000fce0000000f00 */
[----:B------:R-:W-:Y:S05]  /*2fa0*/  CALL.REL.NOINC `($__internal_1_$__cuda_sm3x_div_rn_noftz_f32_slowpath) ;  /* 0x0000001c009c7944 */ /* 0x000fea0003c00000 */
[----:B------:R-:W-:-:S07]  /*2fb0*/  MOV R9, R0 ;  /* 0x0000000000097202 */ /* 0x000fce0000000f00 */
.L_x_84:
[----:B------:R-:W-:Y:S05]  /*2fc0*/  BSYNC.RECONVERGENT B2 ;  /* 0x0000000000027941 */ /* 0x000fea0003800200 */
.L_x_83:
        /* <DEDUP_REMOVED lines=15> */
.L_x_86:
[----:B------:R-:W-:Y:S05]  /*30c0*/  BSYNC.RECONVERGENT B2 ;  /* 0x0000000000027941 */ /* 0x000fea0003800200 */
.L_x_85:
        /* <DEDUP_REMOVED lines=15> */
.L_x_88:
[----:B------:R-:W-:Y:S05]  /*31c0*/  BSYNC.RECONVERGENT B2 ;  /* 0x0000000000027941 */ /* 0x000fea0003800200 */
.L_x_87:
        /* <DEDUP_REMOVED lines=15> */
.L_x_90:
[----:B------:R-:W-:Y:S05]  /*32c0*/  BSYNC.RECONVERGENT B2 ;  /* 0x0000000000027941 */ /* 0x000fea0003800200 */
.L_x_89:
        /* <DEDUP_REMOVED lines=15> */
.L_x_92:
[----:B------:R-:W-:Y:S05]  /*33c0*/  BSYNC.RECONVERGENT B2 ;  /* 0x0000000000027941 */ /* 0x000fea0003800200 */
.L_x_91:
        /* <DEDUP_REMOVED lines=15> */
.L_x_94:
[----:B------:R-:W-:Y:S05]  /*34c0*/  BSYNC.RECONVERGENT B2 ;  /* 0x0000000000027941 */ /* 0x000fea0003800200 */
.L_x_93:
        /* <DEDUP_REMOVED lines=15> */
.L_x_96:
[----:B------:R-:W-:Y:S05]  /*35c0*/  BSYNC.RECONVERGENT B2 ;  /* 0x0000000000027941 */ /* 0x000fea0003800200 */
.L_x_95:
        /* <DEDUP_REMOVED lines=15> */
.L_x_98:
[----:B------:R-:W-:Y:S05]  /*36c0*/  BSYNC.RECONVERGENT B2 ;  /* 0x0000000000027941 */ /* 0x000fea0003800200 */
.L_x_97:
        /* <DEDUP_REMOVED lines=15> */
.L_x_100:
[----:B------:R-:W-:Y:S05]  /*37c0*/  BSYNC.RECONVERGENT B2 ;  /* 0x0000000000027941 */ /* 0x000fea0003800200 */
.L_x_99:
        /* <DEDUP_REMOVED lines=15> */
.L_x_102:
[----:B------:R-:W-:Y:S05]  /*38c0*/  BSYNC.RECONVERGENT B2 ;  /* 0x0000000000027941 */ /* 0x000fea0003800200 */
.L_x_101:
        /* <DEDUP_REMOVED lines=15> */
.L_x_104:
[----:B------:R-:W-:Y:S05]  /*39c0*/  BSYNC.RECONVERGENT B2 ;  /* 0x0000000000027941 */ /* 0x000fea0003800200 */
.L_x_103:
        /* <DEDUP_REMOVED lines=15> */
.L_x_106:
[----:B------:R-:W-:Y:S05]  /*3ac0*/  BSYNC.RECONVERGENT B2 ;  /* 0x0000000000027941 */ /* 0x000fea0003800200 */
.L_x_105:
        /* <DEDUP_REMOVED lines=15> */
.L_x_108:
[----:B------:R-:W-:Y:S05]  /*3bc0*/  BSYNC.RECONVERGENT B2 ;  /* 0x0000000000027941 */ /* 0x000fea0003800200 */
.L_x_107:
        /* <DEDUP_REMOVED lines=15> */
.L_x_110:
[----:B------:R-:W-:Y:S05]  /*3cc0*/  BSYNC.RECONVERGENT B2 ;  /* 0x0000000000027941 */ /* 0x000fea0003800200 */
.L_x_109:
        /* <DEDUP_REMOVED lines=14> */
.L_x_112:
[----:B------:R-:W-:Y:S05]  /*3db0*/  BSYNC.RECONVERGENT B2 ;  /* 0x0000000000027941 */ /* 0x000fea0003800200 */
.L_x_111:
[----:B------:R0:W-:Y:S01]  /*3dc0*/  STG.E desc[UR10][R10.64+0x1c], R0 ;  /* 0x00001c000a007986 */ /* 0x0001e2000c10190a */
[----:B------:R-:W-:Y:S01]  /*3dd0*/  IADD3 R2, PT, PT, R2, 0x10, RZ ;  /* 0x0000001002027810 */ /* 0x000fe20007ffe0ff */
[----:B------:R-:W-:Y:S06]  /*3de0*/  BRA.U UP0, `(.L_x_113) ;  /* 0xffffffed00ec7547 */ /* 0x000fec000b83ffff */
.L_x_80:
[----:B------:R-:W-:-:S13]  /*3df0*/  ISETP.NE.AND P0, PT, RZ, UR8, PT ;  /* 0x00000008ff007c0c */ /* 0x000fda000bf05270 */
[----:B------:R-:W-:Y:S05]  /*3e00*/  @!P0 EXIT ;  /* 0x000000000000894d */ /* 0x000fea0003800000 */
[----:B------:R-:W1:Y:S01]  /*3e10*/  LDCU UR5, c[0x0][0x384] ;  /* 0x00007080ff0577ac */ /* 0x000e620008000800 */
[----:B------:R-:W-:Y:S02]  /*3e20*/  UISETP.GE.U32.AND UP0, UPT, UR8, 0x8, UPT ;  /* 0x000000080800788c */ /* 0x000fe4000bf06070 */
[----:B-1----:R-:W-:-:S07]  /*3e30*/  ULOP3.LUT UR5, UR5, 0x7, URZ, 0xc0, !UPT ;  /* 0x0000000705057892 */ /* 0x002fce000f8ec0ff */
[----:B------:R-:W-:Y:S05]  /*3e40*/  BRA.U !UP0, `(.L_x_114) ;  /* 0x00000009080c7547 */ /* 0x000fea000b800000 */
[----:B0-----:R-:W0:Y:S01]  /*3e50*/  LDC.64 R10, c[0x0][0x390] ;  /* 0x0000e400ff0a7b82 */ /* 0x001e220000000a00 */
[----:B------:R-:W-:-:S05]  /*3e60*/  IADD3 R7, PT, PT, R5, UR4, RZ ;  /* 0x0000000405077c10 */ /* 0x000fca000fffe0ff */
[----:B0-----:R-:W-:-:S05]  /*3e70*/  IMAD.WIDE R10, R7, 0x4, R10 ;  /* 0x00000004070a7825 */ /* 0x001fca00078e020a */
[----:B------:R-:W2:Y:S01]  /*3e80*/  LDG.E R9, desc[UR10][R10.64] ;  /* 0x0000000a0a097981 */ /* 0x000ea2000c1e1900 */
[----:B------:R-:W0:Y:S01]  /*3e90*/  MUFU.RCP R0, R3 ;  /* 0x0000000300007308 */ /* 0x000e220000001000 */
[----:B------:R-:W-:Y:S01]  /*3ea0*/  BSSY.RECONVERGENT B2, `(.L_x_115) ;  /* 0x000000c000027945 */ /* 0x000fe20003800200 */
[----:B0-----:R-:W-:-:S04]  /*3eb0*/  FFMA R7, R0, -R3, 1 ;  /* 0x3f80000000077423 */ /* 0x001fc80000000803 */
[----:B------:R-:W-:Y:S02]  /*3ec0*/  FFMA R0, R0, R7, R0 ;  /* 0x0000000700007223 */ /* 0x000fe40000000000 */
[----:B--2---:R-:W0:Y:S02]  /*3ed0*/  FCHK P0, R9, R3 ;  /* 0x0000000309007302 */ /* 0x004e240000000000 */
[----:B------:R-:W-:-:S04]  /*3ee0*/  FFMA R2, R0, R9, RZ ;  /* 0x0000000900027223 */ /* 0x000fc800000000ff */
[----:B------:R-:W-:-:S04]  /*3ef0*/  FFMA R7, R2, -R3, R9 ;  /* 0x8000000302077223 */ /* 0x000fc80000000009 */
[----:B------:R-:W-:Y:S01]  /*3f00*/  FFMA R7, R0, R7, R2 ;  /* 0x0000000700077223 */ /* 0x000fe20000000002 */
[----:B0-----:R-:W-:Y:S06]  /*3f10*/  @!P0 BRA `(.L_x_116) ;  /* 0x0000000000108947 */ /* 0x001fec0003800000 */
[----:B------:R-:W-:Y:S02]  /*3f20*/  MOV R0, R9 ;  /* 0x0000000900007202 */ /* 0x000fe40000000f00 */
[----:B------:R-:W-:-:S07]  /*3f30*/  MOV R6, 0x3f50 ;  /* 0x00003f5000067802 */ /* 0x000fce0000000f00 */
[----:B------:R-:W-:Y:S05]  /*3f40*/  CALL.REL.NOINC `($__internal_1_$__cuda_sm3x_div_rn_noftz_f32_slowpath) ;  /* 0x0000000c00b47944 */ /* 0x000fea0003c00000 */
[----:B------:R-:W-:-:S07]  /*3f50*/  MOV R7, R0 ;  /* 0x0000000000077202 */ /* 0x000fce0000000f00 */
.L_x_116:
[----:B------:R-:W-:Y:S05]  /*3f60*/  BSYNC.RECONVERGENT B2 ;  /* 0x0000000000027941 */ /* 0x000fea0003800200 */
.L_x_115:
        /* <DEDUP_REMOVED lines=15> */
.L_x_118:
[----:B------:R-:W-:Y:S05]  /*4060*/  BSYNC.RECONVERGENT B2 ;  /* 0x0000000000027941 */ /* 0x000fea0003800200 */
.L_x_117:
        /* <DEDUP_REMOVED lines=15> */
.L_x_120:
[----:B------:R-:W-:Y:S05]  /*4160*/  BSYNC.RECONVERGENT B2 ;  /* 0x0000000000027941 */ /* 0x000fea0003800200 */
.L_x_119:
        /* <DEDUP_REMOVED lines=15> */
.L_x_122:
[----:B------:R-:W-:Y:S05]  /*4260*/  BSYNC.RECONVERGENT B2 ;  /* 0x0000000000027941 */ /* 0x000fea0003800200 */
.L_x_121:
        /* <DEDUP_REMOVED lines=15> */
.L_x_124:
[----:B------:R-:W-:Y:S05]  /*4360*/  BSYNC.RECONVERGENT B2 ;  /* 0x0000000000027941 */ /* 0x000fea0003800200 */
.L_x_123:
        /* <DEDUP_REMOVED lines=15> */
.L_x_126:
[----:B------:R-:W-:Y:S05]  /*4460*/  BSYNC.RECONVERGENT B2 ;  /* 0x0000000000027941 */ /* 0x000fea0003800200 */
.L_x_125:
        /* <DEDUP_REMOVED lines=15> */
.L_x_128:
[----:B------:R-:W-:Y:S05]  /*4560*/  BSYNC.RECONVERGENT B2 ;  /* 0x0000000000027941 */ /* 0x000fea0003800200 */
.L_x_127:
        /* <DEDUP_REMOVED lines=14> */
.L_x_130:
[----:B------:R-:W-:Y:S05]  /*4650*/  BSYNC.RECONVERGENT B2 ;  /* 0x0000000000027941 */ /* 0x000fea0003800200 */
.L_x_129:
[----:B------:R1:W-:Y:S01]  /*4660*/  STG.E desc[UR10][R10.64+0x1c], R0 ;  /* 0x00001c000a007986 */ /* 0x0003e2000c10190a */
[----:B------:R-:W-:-:S12]  /*4670*/  UIADD3 UR4, UPT, UPT, UR4, 0x8, URZ ;  /* 0x0000000804047890 */ /* 0x000fd8000fffe0ff */
.L_x_114:
[----:B------:R-:W-:-:S13]  /*4680*/  ISETP.NE.AND P0, PT, RZ, UR5, PT ;  /* 0x00000005ff007c0c */ /* 0x000fda000bf05270 */
[----:B------:R-:W-:Y:S05]  /*4690*/  @!P0 EXIT ;  /* 0x000000000000894d */ /* 0x000fea0003800000 */
[----:B------:R-:W2:Y:S01]  /*46a0*/  LDCU UR6, c[0x0][0x384] ;  /* 0x00007080ff0677ac */ /* 0x000ea20008000800 */
[----:B------:R-:W-:Y:S02]  /*46b0*/  UISETP.GE.U32.AND UP0, UPT, UR5, 0x4, UPT ;  /* 0x000000040500788c */ /* 0x000fe4000bf06070 */
[----:B--2---:R-:W-:-:S07]  /*46c0*/  ULOP3.LUT UR6, UR6, 0x3, URZ, 0xc0, !UPT ;  /* 0x0000000306067892 */ /* 0x004fce000f8ec0ff */
[----:B------:R-:W-:Y:S05]  /*46d0*/  BRA.U !UP0, `(.L_x_131) ;  /* 0x00000005080c7547 */ /* 0x000fea000b800000 */
[----:B01----:R-:W0:Y:S01]  /*46e0*/  LDC.64 R10, c[0x0][0x390] ;  /* 0x0000e400ff0a7b82 */ /* 0x003e220000000a00 */
        /* <DEDUP_REMOVED lines=16> */
.L_x_133:
[----:B------:R-:W-:Y:S05]  /*47f0*/  BSYNC.RECONVERGENT B2 ;  /* 0x0000000000027941 */ /* 0x000fea0003800200 */
.L_x_132:
        /* <DEDUP_REMOVED lines=15> */
.L_x_135:
[----:B------:R-:W-:Y:S05]  /*48f0*/  BSYNC.RECONVERGENT B2 ;  /* 0x0000000000027941 */ /* 0x000fea0003800200 */
.L_x_134:
        /* <DEDUP_REMOVED lines=15> */
.L_x_137:
[----:B------:R-:W-:Y:S05]  /*49f0*/  BSYNC.RECONVERGENT B2 ;  /* 0x0000000000027941 */ /* 0x000fea0003800200 */
.L_x_136:
        /* <DEDUP_REMOVED lines=14> */
.L_x_139:
[----:B------:R-:W-:Y:S05]  /*4ae0*/  BSYNC.RECONVERGENT B2 ;  /* 0x0000000000027941 */ /* 0x000fea0003800200 */
.L_x_138:
[----:B------:R2:W-:Y:S01]  /*4af0*/  STG.E desc[UR10][R10.64+0xc], R0 ;  /* 0x00000c000a007986 */ /* 0x0005e2000c10190a */
[----:B------:R-:W-:-:S12]  /*4b00*/  UIADD3 UR4, UPT, UPT, UR4, 0x4, URZ ;  /* 0x0000000404047890 */ /* 0x000fd8000fffe0ff */
.L_x_131:
[----:B------:R-:W-:-:S13]  /*4b10*/  ISETP.NE.AND P0, PT, RZ, UR6, PT ;  /* 0x00000006ff007c0c */ /* 0x000fda000bf05270 */
[----:B------:R-:W-:Y:S05]  /*4b20*/  @!P0 EXIT ;  /* 0x000000000000894d */ /* 0x000fea0003800000 */
[----:B012---:R-:W0:Y:S01]  /*4b30*/  LDC.64 R10, c[0x0][0x390] ;  /* 0x0000e400ff0a7b82 */ /* 0x007e220000000a00 */
[----:B------:R-:W-:Y:S01]  /*4b40*/  IADD3 R5, PT, PT, R5, UR4, RZ ;  /* 0x0000000405057c10 */ /* 0x000fe2000fffe0ff */
[----:B------:R-:W-:-:S12]  /*4b50*/  UIADD3 UR5, UPT, UPT, -UR6, URZ, URZ ;  /* 0x000000ff06057290 */ /* 0x000fd8000fffe1ff */
.L_x_142:
[----:B01----:R-:W-:-:S05]  /*4b60*/  IMAD.WIDE R18, R5, 0x4, R10 ;  /* 0x0000000405127825 */ /* 0x003fca00078e020a */
        /* <DEDUP_REMOVED lines=12> */
[----:B------:R-:W-:Y:S02]  /*4c30*/  MOV R0, R9 ;  /* 0x0000000900007202 */ /* 0x000fe40000000f00 */
[----:B------:R-:W-:-:S07]  /*4c40*/  MOV R6, 0x4c60 ;  /* 0x00004c6000067802 */ /* 0x000fce0000000f00 */
[----:B------:R-:W-:Y:S05]  /*4c50*/  CALL.REL.NOINC `($__internal_1_$__cuda_sm3x_div_rn_noftz_f32_slowpath) ;  /* 0x0000000000707944 */ /* 0x000fea0003c00000 */
.L_x_141:
[----:B------:R-:W-:Y:S05]  /*4c60*/  BSYNC.RECONVERGENT B2 ;  /* 0x0000000000027941 */ /* 0x000fea0003800200 */
.L_x_140:
[----:B------:R1:W-:Y:S01]  /*4c70*/  STG.E desc[UR10][R18.64], R0 ;  /* 0x0000000012007986 */ /* 0x0003e2000c10190a */
[----:B------:R-:W-:Y:S01]  /*4c80*/  IADD3 R5, PT, PT, R5, 0x1, RZ ;  /* 0x0000000105057810 */ /* 0x000fe20007ffe0ff */
[----:B------:R-:W-:Y:S06]  /*4c90*/  BRA.U UP0, `(.L_x_142) ;  /* 0xfffffffd00b07547 */ /* 0x000fec000b83ffff */
[----:B------:R-:W-:Y:S05]  /*4ca0*/  EXIT ;  /* 0x000000000000794d */ /* 0x000fea0003800000 */
        .weak           $__internal_0_$__cuda_sm20_sqrt_rn_f32_slowpath
        .type           $__internal_0_$__cuda_sm20_sqrt_rn_f32_slowpath,@function
        .size           $__internal_0_$__cuda_sm20_sqrt_rn_f32_slowpath,($__internal_1_$__cuda_sm3x_div_rn_noftz_f32_slowpath - $__internal_0_$__cuda_sm20_sqrt_rn_f32_slowpath)
$__internal_0_$__cuda_sm20_sqrt_rn_f32_slowpath:
[----:B------:R-:W-:-:S13]  /*4cb0*/  LOP3.LUT P1, RZ, R0, 0x7fffffff, RZ, 0xc0, !PT ;  /* 0x7fffffff00ff7812 */ /* 0x000fda000782c0ff */
[----:B------:R-:W-:Y:S01]  /*4cc0*/  @!P1 MOV R2, R0 ;  /* 0x0000000000029202 */ /* 0x000fe20000000f00 */
[----:B------:R-:W-:Y:S06]  /*4cd0*/  @!P1 BRA `(.L_x_143) ;  /* 0x0000000000409947 */ /* 0x000fec0003800000 */
[----:B------:R-:W-:-:S13]  /*4ce0*/  FSETP.GEU.FTZ.AND P1, PT, R0, RZ, PT ;  /* 0x000000ff0000720b */ /* 0x000fda0003f3e000 */
[----:B------:R-:W-:Y:S01]  /*4cf0*/  @!P1 MOV R2, 0x7fffffff ;  /* 0x7fffffff00029802 */ /* 0x000fe20000000f00 */
[----:B------:R-:W-:Y:S06]  /*4d00*/  @!P1 BRA `(.L_x_143) ;  /* 0x0000000000349947 */ /* 0x000fec0003800000 */
[----:B------:R-:W-:-:S13]  /*4d10*/  FSETP.GTU.FTZ.AND P1, PT, |R0|, +INF , PT ;  /* 0x7f8000000000780b */ /* 0x000fda0003f3c200 */
[----:B------:R-:W-:Y:S01]  /*4d20*/  @P1 FADD.FTZ R2, R0, 1 ;  /* 0x3f80000000021421 */ /* 0x000fe20000010000 */
[----:B------:R-:W-:Y:S06]  /*4d30*/  @P1 BRA `(.L_x_143) ;  /* 0x0000000000281947 */ /* 0x000fec0003800000 */
[----:B------:R-:W-:-:S13]  /*4d40*/  FSETP.NEU.FTZ.AND P1, PT, |R0|, +INF , PT ;  /* 0x7f8000000000780b */ /* 0x000fda0003f3d200 */
[----:B------:R-:W-:-:S04]  /*4d50*/  @P1 FFMA R3, R0, 1.84467440737095516160e+19, RZ ;  /* 0x5f80000000031823 */ /* 0x000fc800000000ff */
[----:B------:R-:W0:Y:S02]  /*4d60*/  @P1 MUFU.RSQ R2, R3 ;  /* 0x0000000300021308 */ /* 0x000e240000001400 */
[----:B0-----:R-:W-:Y:S01]  /*4d70*/  @P1 FMUL.FTZ R4, R3, R2 ;  /* 0x0000000203041220 */ /* 0x001fe20000410000 */
[----:B------:R-:W-:Y:S01]  /*4d80*/  @P1 FMUL.FTZ R8, R2, 0.5 ;  /* 0x3f00000002081820 */ /* 0x000fe20000410000 */
[----:B------:R-:W-:Y:S02]  /*4d90*/  @!P1 MOV R2, R0 ;  /* 0x0000000000029202 */ /* 0x000fe40000000f00 */
[----:B------:R-:W-:-:S04]  /*4da0*/  @P1 FADD.FTZ R6, -R4, -RZ ;  /* 0x800000ff04061221 */ /* 0x000fc80000010100 */
[----:B------:R-:W-:-:S04]  /*4db0*/  @P1 FFMA R7, R4, R6, R3 ;  /* 0x0000000604071223 */ /* 0x000fc80000000003 */
[----:B------:R-:W-:-:S04]  /*4dc0*/  @P1 FFMA R7, R7, R8, R4 ;  /* 0x0000000807071223 */ /* 0x000fc80000000004 */
[----:B------:R-:W-:-:S07]  /*4dd0*/  @P1 FMUL.FTZ R2, R7, 2.3283064365386962891e-10 ;  /* 0x2f80000007021820 */ /* 0x000fce0000410000 */
.L_x_143:
[----:B------:R-:W-:Y:S01]  /*4de0*/  HFMA2 R3, -RZ, RZ, 0, 0 ;  /* 0x00000000ff037431 */ /* 0x000fe200000001ff */
[----:B------:R-:W-:Y:S02]  /*4df0*/  MOV R0, R2 ;  /* 0x0000000200007202 */ /* 0x000fe40000000f00 */
[----:B------:R-:W-:-:S04]  /*4e00*/  MOV R2, R9 ;  /* 0x0000000900027202 */ /* 0x000fc80000000f00 */
[----:B------:R-:W-:Y:S05]  /*4e10*/  RET.REL.NODEC R2 `(_Z14normalize_rowsiiPfS_) ;  /* 0xffffffb002787950 */ /* 0x000fea0003c3ffff */
        .weak           $__internal_1_$__cuda_sm3x_div_rn_noftz_f32_slowpath
        .type           $__internal_1_$__cuda_sm3x_div_rn_noftz_f32_slowpath,@function
        .size           $__internal_1_$__cuda_sm3x_div_rn_noftz_f32_slowpath,(.L_x_157 - $__internal_1_$__cuda_sm3x_div_rn_noftz_f32_slowpath)
$__internal_1_$__cuda_sm3x_div_rn_noftz_f32_slowpath:
[----:B------:R-:W-:Y:S01]  /*4e20*/  SHF.R.U32.HI R7, RZ, 0x17, R3 ;  /* 0x00000017ff077819 */ /* 0x000fe20000011603 */
[----:B------:R-:W-:Y:S01]  /*4e30*/  BSSY.RECONVERGENT B0, `(.L_x_144) ;  /* 0x0000063000007945 */ /* 0x000fe20003800200 */
[----:B------:R-:W-:Y:S02]  /*4e40*/  SHF.R.U32.HI R12, RZ, 0x17, R0 ;  /* 0x00000017ff0c7819 */ /* 0x000fe40000011600 */
[----:B------:R-:W-:Y:S02]  /*4e50*/  LOP3.LUT R7, R7, 0xff, RZ, 0xc0, !PT ;  /* 0x000000ff07077812 */ /* 0x000fe400078ec0ff */
[----:B------:R-:W-:Y:S02]  /*4e60*/  LOP3.LUT R12, R12, 0xff, RZ, 0xc0, !PT ;  /* 0x000000ff0c0c7812 */ /* 0x000fe400078ec0ff */
[----:B------:R-:W-:Y:S02]  /*4e70*/  IADD3 R13, PT, PT, R7, -0x1, RZ ;  /* 0xffffffff070d7810 */ /* 0x000fe40007ffe0ff */
[----:B------:R-:W-:-:S02]  /*4e80*/  IADD3 R14, PT, PT, R12, -0x1, RZ ;  /* 0xffffffff0c0e7810 */ /* 0x000fc40007ffe0ff */
[----:B------:R-:W-:Y:S02]  /*4e90*/  ISETP.GT.U32.AND P0, PT, R13, 0xfd, PT ;  /* 0x000000fd0d00780c */ /* 0x000fe40003f04070 */
[----:B------:R-:W-:Y:S02]  /*4ea0*/  MOV R15, R3 ;  /* 0x00000003000f7202 */ /* 0x000fe40000000f00 */
[----:B------:R-:W-:-:S13]  /*4eb0*/  ISETP.GT.U32.OR P0, PT, R14, 0xfd, P0 ;  /* 0x000000fd0e00780c */ /* 0x000fda0000704470 */
[----:B------:R-:W-:Y:S01]  /*4ec0*/  @!P0 MOV R8, RZ ;  /* 0x000000ff00088202 */ /* 0x000fe20000000f00 */
[----:B------:R-:W-:Y:S06]  /*4ed0*/  @!P0 BRA `(.L_x_145) ;  /* 0x00000000005c8947 */ /* 0x000fec0003800000 */
[----:B------:R-:W-:Y:S02]  /*4ee0*/  FSETP.GTU.FTZ.AND P0, PT, |R0|, +INF , PT ;  /* 0x7f8000000000780b */ /* 0x000fe40003f1c200 */
[----:B------:R-:W-:-:S04]  /*4ef0*/  FSETP.GTU.FTZ.AND P1, PT, |R3|, +INF , PT ;  /* 0x7f8000000300780b */ /* 0x000fc80003f3c200 */
[----:B------:R-:W-:-:S13]  /*4f00*/  PLOP3.LUT P0, PT, P0, P1, PT, 0xf8, 0x8f ;  /* 0x00000000008f781c */ /* 0x000fda0000703f70 */
[----:B------:R-:W-:Y:S05]  /*4f10*/  @P0 BRA `(.L_x_146) ;  /* 0x00000004004c0947 */ /* 0x000fea0003800000 */
[----:B------:R-:W-:-:S13]  /*4f20*/  LOP3.LUT P0, RZ, R15, 0x7fffffff, R0, 0xc8, !PT ;  /* 0x7fffffff0fff7812 */ /* 0x000fda000780c800 */
[----:B------:R-:W-:Y:S05]  /*4f30*/  @!P0 BRA `(.L_x_147) ;  /* 0x00000004003c8947 */ /* 0x000fea0003800000 */
[C---:B------:R-:W-:Y:S02]  /*4f40*/  FSETP.NEU.FTZ.AND P2, PT, |R0|.reuse, +INF , PT ;  /* 0x7f8000000000780b */ /* 0x040fe40003f5d200 */
[----:B------:R-:W-:Y:S02]  /*4f50*/  FSETP.NEU.FTZ.AND P1, PT, |R3|, +INF , PT ;  /* 0x7f8000000300780b */ /* 0x000fe40003f3d200 */
[----:B------:R-:W-:-:S11]  /*4f60*/  FSETP.NEU.FTZ.AND P0, PT, |R0|, +INF , PT ;  /* 0x7f8000000000780b */ /* 0x000fd60003f1d200 */
[----:B------:R-:W-:Y:S05]  /*4f70*/  @!P1 BRA !P2, `(.L_x_147) ;  /* 0x00000004002c9947 */ /* 0x000fea0005000000 */
[----:B------:R-:W-:-:S04]  /*4f80*/  LOP3.LUT P2, RZ, R0, 0x7fffffff, RZ, 0xc0, !PT ;  /* 0x7fffffff00ff7812 */ /* 0x000fc8000784c0ff */
[----:B------:R-:W-:-:S13]  /*4f90*/  PLOP3.LUT P1, PT, P1, P2, PT, 0x2f, 0xf2 ;  /* 0x0000000000f2781c */ /* 0x000fda0000f24577 */
[----:B------:R-:W-:Y:S05]  /*4fa0*/  @P1 BRA `(.L_x_148) ;  /* 0x0000000400181947 */ /* 0x000fea0003800000 */
[----:B------:R-:W-:-:S04]  /*4fb0*/  LOP3.LUT P1, RZ, R15, 0x7fffffff, RZ, 0xc0, !PT ;  /* 0x7fffffff0fff7812 */ /* 0x000fc8000782c0ff */
[----:B------:R-:W-:-:S13]  /*4fc0*/  PLOP3.LUT P0, PT, P0, P1, PT, 0x2f, 0xf2 ;  /* 0x0000000000f2781c */ /* 0x000fda0000702577 */
[----:B------:R-:W-:Y:S05]  /*4fd0*/  @P0 BRA `(.L_x_149) ;  /* 0x0000000400000947 */ /* 0x000fea0003800000 */
[----:B------:R-:W-:Y:S02]  /*4fe0*/  ISETP.GE.AND P0, PT, R14, RZ, PT ;  /* 0x000000ff0e00720c */ /* 0x000fe40003f06270 */
[----:B------:R-:W-:-:S11]  /*4ff0*/  ISETP.GE.AND P1, PT, R13, RZ, PT ;  /* 0x000000ff0d00720c */ /* 0x000fd60003f26270 */
[----:B------:R-:W-:Y:S01]  /*5000*/  @P0 MOV R8, RZ ;  /* 0x000000ff00080202 */ /* 0x000fe20000000f00 */
[----:B------:R-:W-:Y:S01]  /*5010*/  @!P0 FFMA R0, R0, 1.84467440737095516160e+19, RZ ;  /* 0x5f80000000008823 */ /* 0x000fe200000000ff */
[----:B------:R-:W-:Y:S01]  /*5020*/  @!P0 MOV R8, 0xffffffc0 ;  /* 0xffffffc000088802 */ /* 0x000fe20000000f00 */
[----:B------:R-:W-:-:S03]  /*5030*/  @!P1 FFMA R15, R3, 1.84467440737095516160e+19, RZ ;  /* 0x5f800000030f9823 */ /* 0x000fc600000000ff */
[----:B------:R-:W-:-:S07]  /*5040*/  @!P1 IADD3 R8, PT, PT, R8, 0x40, RZ ;  /* 0x0000004008089810 */ /* 0x000fce0007ffe0ff */
.L_x_145:
[----:B------:R-:W-:Y:S01]  /*5050*/  LEA R14, R7, 0xc0800000, 0x17 ;  /* 0xc0800000070e7811 */ /* 0x000fe200078eb8ff */
[----:B------:R-:W-:Y:S01]  /*5060*/  BSSY.RECONVERGENT B1, `(.L_x_150) ;  /* 0x0000036000017945 */ /* 0x000fe20003800200 */
[----:B------:R-:W-:Y:S02]  /*5070*/  IADD3 R12, PT, PT, R12, -0x7f, RZ ;  /* 0xffffff810c0c7810 */ /* 0x000fe40007ffe0ff */
[----:B------:R-:W-:-:S03]  /*5080*/  IADD3 R17, PT, PT, -R14, R15, RZ ;  /* 0x0000000f0e117210 */ /* 0x000fc60007ffe1ff */
[C---:B------:R-:W-:Y:S01]  /*5090*/  IMAD R0, R12.reuse, -0x800000, R0 ;  /* 0xff8000000c007824 */ /* 0x040fe200078e0200 */
[----:B------:R0:W1:Y:S01]  /*50a0*/  MUFU.RCP R14, R17 ;  /* 0x00000011000e7308 */ /* 0x0000620000001000 */
[----:B------:R-:W-:Y:S01]  /*50b0*/  FADD.FTZ R13, -R17, -RZ ;  /* 0x800000ff110d7221 */ /* 0x000fe20000010100 */
[----:B0-----:R-:W-:-:S04]  /*50c0*/  IADD3 R17, PT, PT, R12, 0x7f, -R7 ;  /* 0x0000007f0c117810 */ /* 0x001fc80007ffe807 */
[----:B------:R-:W-:Y:S01]  /*50d0*/  IADD3 R17, PT, PT, R17, R8, RZ ;  /* 0x0000000811117210 */ /* 0x000fe20007ffe0ff */
[----:B-1----:R-:W-:-:S04]  /*50e0*/  FFMA R15, R14, R13, 1 ;  /* 0x3f8000000e0f7423 */ /* 0x002fc8000000000d */
[----:B------:R-:W-:-:S04]  /*50f0*/  FFMA R15, R14, R15, R14 ;  /* 0x0000000f0e0f7223 */ /* 0x000fc8000000000e */
[----:B------:R-:W-:-:S04]  /*5100*/  FFMA R14, R0, R15, RZ ;  /* 0x0000000f000e7223 */ /* 0x000fc800000000ff */
[----:B------:R-:W-:-:S04]  /*5110*/  FFMA R16, R13, R14, R0 ;  /* 0x0000000e0d107223 */ /* 0x000fc80000000000 */
[----:B------:R-:W-:-:S04]  /*5120*/  FFMA R16, R15, R16, R14 ;  /* 0x000000100f107223 */ /* 0x000fc8000000000e */
[----:B------:R-:W-:-:S04]  /*5130*/  FFMA R13, R13, R16, R0 ;  /* 0x000000100d0d7223 */ /* 0x000fc80000000000 */
[----:B------:R-:W-:-:S05]  /*5140*/  FFMA R0, R15, R13, R16 ;  /* 0x0000000d0f007223 */ /* 0x000fca0000000010 */
[----:B------:R-:W-:-:S04]  /*5150*/  SHF.R.U32.HI R7, RZ, 0x17, R0 ;  /* 0x00000017ff077819 */ /* 0x000fc80000011600 */
[----:B------:R-:W-:-:S04]  /*5160*/  LOP3.LUT R8, R7, 0xff, RZ, 0xc0, !PT ;  /* 0x000000ff07087812 */ /* 0x000fc800078ec0ff */
[----:B------:R-:W-:-:S04]  /*5170*/  IADD3 R7, PT, PT, R8, R17, RZ ;  /* 0x0000001108077210 */ /* 0x000fc80007ffe0ff */
[----:B------:R-:W-:-:S04]  /*5180*/  IADD3 R8, PT, PT, R7, -0x1, RZ ;  /* 0xffffffff07087810 */ /* 0x000fc80007ffe0ff */
[----:B------:R-:W-:-:S13]  /*5190*/  ISETP.GE.U32.AND P0, PT, R8, 0xfe, PT ;  /* 0x000000fe0800780c */ /* 0x000fda0003f06070 */
[----:B------:R-:W-:Y:S05]  /*51a0*/  @!P0 BRA `(.L_x_151) ;  /* 0x0000000000808947 */ /* 0x000fea0003800000 */
[----:B------:R-:W-:-:S13]  /*51b0*/  ISETP.GT.AND P0, PT, R7, 0xfe, PT ;  /* 0x000000fe0700780c */ /* 0x000fda0003f04270 */
[----:B------:R-:W-:Y:S05]  /*51c0*/  @P0 BRA `(.L_x_152) ;  /* 0x00000000006c0947 */ /* 0x000fea0003800000 */
[----:B------:R-:W-:-:S13]  /*51d0*/  ISETP.GE.AND P0, PT, R7, 0x1, PT ;  /* 0x000000010700780c */ /* 0x000fda0003f06270 */
[----:B------:R-:W-:Y:S05]  /*51e0*/  @P0 BRA `(.L_x_153) ;  /* 0x0000000000740947 */ /* 0x000fea0003800000 */
[----:B------:R-:W-:Y:S02]  /*51f0*/  ISETP.GE.AND P0, PT, R7, -0x18, PT ;  /* 0xffffffe80700780c */ /* 0x000fe40003f06270 */
[----:B------:R-:W-:-:S11]  /*5200*/  LOP3.LUT R0, R0, 0x80000000, RZ, 0xc0, !PT ;  /* 0x8000000000007812 */ /* 0x000fd600078ec0ff */
[----:B------:R-:W-:Y:S05]  /*5210*/  @!P0 BRA `(.L_x_153) ;  /* 0x0000000000688947 */ /* 0x000fea0003800000 */
[CCC-:B------:R-:W-:Y:S01]  /*5220*/  FFMA.RZ R8, R15.reuse, R13.reuse, R16.reuse ;  /* 0x0000000d0f087223 */ /* 0x1c0fe2000000c010 */
[CCC-:B------:R-:W-:Y:S01]  /*5230*/  FFMA.RP R12, R15.reuse, R13.reuse, R16.reuse ;  /* 0x0000000d0f0c7223 */ /* 0x1c0fe20000008010 */
[----:B------:R-:W-:Y:S01]  /*5240*/  FFMA.RM R15, R15, R13, R16 ;  /* 0x0000000d0f0f7223 */ /* 0x000fe20000004010 */
[C---:B------:R-:W-:Y:S02]  /*5250*/  IADD3 R13, PT, PT, R7.reuse, 0x20, RZ ;  /* 0x00000020070d7810 */ /* 0x040fe40007ffe0ff */
[----:B------:R-:W-:Y:S02]  /*5260*/  LOP3.LUT R8, R8, 0x7fffff, RZ, 0xc0, !PT ;  /* 0x007fffff08087812 */ /* 0x000fe400078ec0ff */
[C---:B------:R-:W-:Y:S02]  /*5270*/  ISETP.NE.AND P2, PT, R7.reuse, RZ, PT ;  /* 0x000000ff0700720c */ /* 0x040fe40003f45270 */
[----:B------:R-:W-:Y:S02]  /*5280*/  LOP3.LUT R8, R8, 0x800000, RZ, 0xfc, !PT ;  /* 0x0080000008087812 */ /* 0x000fe400078efcff */
[----:B------:R-:W-:-:S02]  /*5290*/  ISETP.NE.AND P1, PT, R7, RZ, PT ;  /* 0x000000ff0700720c */ /* 0x000fc40003f25270 */
[----:B------:R-:W-:Y:S02]  /*52a0*/  IADD3 R7, PT, PT, -R7, RZ, RZ ;  /* 0x000000ff07077210 */ /* 0x000fe40007ffe1ff */
[----:B------:R-:W-:Y:S02]  /*52b0*/  SHF.L.U32 R13, R8, R13, RZ ;  /* 0x0000000d080d7219 */ /* 0x000fe400000006ff */
[----:B------:R-:W-:Y:S02]  /*52c0*/  FSETP.NEU.FTZ.AND P0, PT, R12, R15, PT ;  /* 0x0000000f0c00720b */ /* 0x000fe40003f1d000 */
[----:B------:R-:W-:Y:S02]  /*52d0*/  SEL R7, R7, RZ, P2 ;  /* 0x000000ff07077207 */ /* 0x000fe40001000000 */
[----:B------:R-:W-:Y:S02]  /*52e0*/  ISETP.NE.AND P1, PT, R13, RZ, P1 ;  /* 0x000000ff0d00720c */ /* 0x000fe40000f25270 */
[----:B------:R-:W-:-:S02]  /*52f0*/  SHF.R.U32.HI R12, RZ, R7, R8 ;  /* 0x00000007ff0c7219 */ /* 0x000fc40000011608 */
[----:B------:R-:W-:Y:S02]  /*5300*/  PLOP3.LUT P0, PT, P0, P1, PT, 0xf8, 0x8f ;  /* 0x00000000008f781c */ /* 0x000fe40000703f70 */
[----:B------:R-:W-:Y:S02]  /*5310*/  SHF.R.U32.HI R8, RZ, 0x1, R12 ;  /* 0x00000001ff087819 */ /* 0x000fe4000001160c */
[----:B------:R-:W-:-:S04]  /*5320*/  SEL R7, RZ, 0x1, !P0 ;  /* 0x00000001ff077807 */ /* 0x000fc80004000000 */
[----:B------:R-:W-:-:S04]  /*5330*/  LOP3.LUT R7, R7, 0x1, R8, 0xf8, !PT ;  /* 0x0000000107077812 */ /* 0x000fc800078ef808 */
[----:B------:R-:W-:-:S04]  /*5340*/  LOP3.LUT R7, R7, R12, RZ, 0xc0, !PT ;  /* 0x0000000c07077212 */ /* 0x000fc800078ec0ff */
[----:B------:R-:W-:-:S04]  /*5350*/  IADD3 R7, PT, PT, R8, R7, RZ ;  /* 0x0000000708077210 */ /* 0x000fc80007ffe0ff */
[----:B------:R-:W-:Y:S01]  /*5360*/  LOP3.LUT R0, R7, R0, RZ, 0xfc, !PT ;  /* 0x0000000007007212 */ /* 0x000fe200078efcff */
[----:B------:R-:W-:Y:S06]  /*5370*/  BRA `(.L_x_153) ;  /* 0x0000000000107947 */ /* 0x000fec0003800000 */
.L_x_152:
[----:B------:R-:W-:-:S04]  /*5380*/  LOP3.LUT R0, R0, 0x80000000, RZ, 0xc0, !PT ;  /* 0x8000000000007812 */ /* 0x000fc800078ec0ff */
[----:B------:R-:W-:Y:S01]  /*5390*/  LOP3.LUT R0, R0, 0x7f800000, RZ, 0xfc, !PT ;  /* 0x7f80000000007812 */ /* 0x000fe200078efcff */
[----:B------:R-:W-:Y:S06]  /*53a0*/  BRA `(.L_x_153) ;  /* 0x0000000000047947 */ /* 0x000fec0003800000 */
.L_x_151:
[----:B------:R-:W-:-:S07]  /*53b0*/  LEA R0, R17, R0, 0x17 ;  /* 0x0000000011007211 */ /* 0x000fce00078eb8ff */
.L_x_153:
[----:B------:R-:W-:Y:S05]  /*53c0*/  BSYNC.RECONVERGENT B1 ;  /* 0x0000000000017941 */ /* 0x000fea0003800200 */
.L_x_150:
[----:B------:R-:W-:Y:S05]  /*53d0*/  BRA `(.L_x_154) ;  /* 0x0000000000207947 */ /* 0x000fea0003800000 */
.L_x_149:
[----:B------:R-:W-:-:S04]  /*53e0*/  LOP3.LUT R0, R15, 0x80000000, R0, 0x48, !PT ;  /* 0x800000000f007812 */ /* 0x000fc800078e4800 */
[----:B------:R-:W-:Y:S01]  /*53f0*/  LOP3.LUT R0, R0, 0x7f800000, RZ, 0xfc, !PT ;  /* 0x7f80000000007812 */ /* 0x000fe200078efcff */
[----:B------:R-:W-:Y:S06]  /*5400*/  BRA `(.L_x_154) ;  /* 0x0000000000147947 */ /* 0x000fec0003800000 */
.L_x_148:
[----:B------:R-:W-:Y:S01]  /*5410*/  LOP3.LUT R0, R15, 0x80000000, R0, 0x48, !PT ;  /* 0x800000000f007812 */ /* 0x000fe200078e4800 */
[----:B------:R-:W-:Y:S06]  /*5420*/  BRA `(.L_x_154) ;  /* 0x00000000000c7947 */ /* 0x000fec0003800000 */
.L_x_147:
[----:B------:R-:W0:Y:S01]  /*5430*/  MUFU.RSQ R0, -QNAN ;  /* 0xffc0000000007908 */ /* 0x000e220000001400 */
[----:B------:R-:W-:Y:S05]  /*5440*/  BRA `(.L_x_154) ;  /* 0x0000000000047947 */ /* 0x000fea0003800000 */
.L_x_146:
[----:B------:R-:W-:-:S07]  /*5450*/  FADD.FTZ R0, R0, R3 ;  /* 0x0000000300007221 */ /* 0x000fce0000010000 */
.L_x_154:
[----:B------:R-:W-:Y:S05]  /*5460*/  BSYNC.RECONVERGENT B0 ;  /* 0x0000000000007941 */ /* 0x000fea0003800200 */
.L_x_144:
[----:B------:R-:W-:-:S04]  /*5470*/  HFMA2 R7, -RZ, RZ, 0, 0 ;  /* 0x00000000ff077431 */ /* 0x000fc800000001ff */
[----:B0-----:R-:W-:Y:S05]  /*5480*/  RET.REL.NODEC R6 `(_Z14normalize_rowsiiPfS_) ;  /* 0xffffffa806dc7950 */ /* 0x001fea0003c3ffff */
.L_x_155:
        /* <DEDUP_REMOVED lines=15> */
.L_x_157:


//--------------------- .nv.shared.reserved.0     --------------------------
	.section	.nv.shared.reserved.0,"aw",@nobits
	.weak		__nv_reservedSMEM_offset_0_alias
	.size		__nv_reservedSMEM_offset_0_alias, 0, 64
	.other		__nv_reservedSMEM_offset_0_alias,@"STO_CUDA_RESERVED_SHARED STV_DEFAULT"
__nv_reservedSMEM_offset_0_alias:
	.zero		0
	.zero		64


//--------------------- .nv.constant0._Z16calculate_resultiiPfS_ --------------------------
	.section	.nv.constant0._Z16calculate_resultiiPfS_,"a",@progbits
	.sectionflags	@""
	.align	4
.nv.constant0._Z16calculate_resultiiPfS_:
	.zero		920


//--------------------- .nv.constant0._Z14normalize_rowsiiPfS_ --------------------------
	.section	.nv.constant0._Z14normalize_rowsiiPfS_,"a",@progbits
	.sectionflags	@""
	.align	4
.nv.constant0._Z14normalize_rowsiiPfS_:
	.zero		920


//--------------------- SYMBOLS --------------------------

	.type		.nv.reservedSmem.offset0,@object
	.size		.nv.reservedSmem.offset0,0x4
